// auto-generated by cutlass_sweep.fmha — config: {"arch": "sm_90", "direction": "fwd", "dtype": "bf16", "head_dim": 192, "mask": "none", "schedule": "tma", "tile_kv": 64, "tile_q": 64}
#include "cutlass/cutlass.h"
#include "cute/tensor.hpp"
#include "cutlass/device_kernel.h"
#include "cutlass/kernel_hardware_info.h"
#include "88_hopper_fmha/collective/fmha_fusion.hpp"
#include "88_hopper_fmha/kernel/fmha_kernel_builder.hpp"

using namespace cute;
using Element = cutlass::bfloat16_t;
using TileShape = Shape<_64, _64, _192>;
using StrideQ = cute::tuple<int, _1, cute::tuple<int, int>>;
using StrideK = cute::tuple<int, _1, cute::tuple<int, int>>;
using StrideV = cute::tuple<int, cute::_1, cute::tuple<int, int>>;

using Kernel = typename cutlass::fmha::kernel::FmhaBuilder<
    Element, float, float,
    TileShape, StrideQ, StrideK, StrideV,
    cutlass::fmha::collective::DefaultFusion,
    cutlass::gemm::KernelTma
  >::Kernel;

auto* _anchor = &cutlass::device_kernel<Kernel>;


// ===== COMPILED SASS (sm_90a) =====

	.target	sm_90a

	.elftype	@"ET_EXEC"


//--------------------- .note.nv.tkinfo           --------------------------
	.section	.note.nv.tkinfo,"",@"SHT_NOTE"
	.sectionflags	@"SHF_NOTE_NV_TKINFO"
	.tkinfo
        /*0018*/ 	.word	0x00000002
        /*0030*/ 	.string	""
        /*0030*/ 	.string	"ptxas"
        /*0030*/ 	.string	"Cuda compilation tools, release 13.0, V13.0.88"
        /*0030*/ 	.string	"Build cuda_13.0.r13.0/compiler.36424714_0"
        /*0030*/ 	.string	"-arch sm_90a -m 64 "



//--------------------- .note.nv.cuinfo           --------------------------
	.section	.note.nv.cuinfo,"",@"SHT_NOTE"
	.sectionflags	@"SHF_NOTE_NV_CUINFO"
        /*0018*/ 	.short	0x0002
        /*001a*/ 	.short	0x005a
        /*001c*/ 	.short	0x0082
	.zero		2


//--------------------- .nv.info                  --------------------------
	.section	.nv.info,"",@"SHT_CUDA_INFO"
	.align	4


	//----- nvinfo : EIATTR_REGCOUNT
	.align		4
        /*0000*/ 	.byte	0x04, 0x2f
        /*0002*/ 	.short	(.L_16 - .L_15)
	.align		4
.L_15:
        /*0004*/ 	.word	index@(_ZN7cutlass13device_kernelINS_4fmha6kernel13FmhaKernelTmaINS1_10collective15FmhaMainloopTmaINS_10bfloat16_tEfN4cute5tupleIJNS7_1CILi64EEESA_NS9_ILi192EEEEEENS4_13DefaultFusionEJEEENS4_15FmhaFwdEpilogueIS6_fNS8_IJSA_SB_SA_EEEEEJEEEEEvNT_6ParamsE)
        /*0008*/ 	.word	0x000000ad


	//----- nvinfo : EIATTR_FRAME_SIZE
	.align		4
.L_16:
        /*000c*/ 	.byte	0x04, 0x11
        /*000e*/ 	.short	(.L_18 - .L_17)
	.align		4
.L_17:
        /*0010*/ 	.word	index@($__internal_0_$__cuda_sm20_rcp_rn_f32_slowpath)
        /*0014*/ 	.word	0x00000000


	//----- nvinfo : EIATTR_FRAME_SIZE
	.align		4
.L_18:
        /*0018*/ 	.byte	0x04, 0x11
        /*001a*/ 	.short	(.L_20 - .L_19)
	.align		4
.L_19:
        /*001c*/ 	.word	index@(_ZN7cutlass13device_kernelINS_4fmha6kernel13FmhaKernelTmaINS1_10collective15FmhaMainloopTmaINS_10bfloat16_tEfN4cute5tupleIJNS7_1CILi64EEESA_NS9_ILi192EEEEEENS4_13DefaultFusionEJEEENS4_15FmhaFwdEpilogueIS6_fNS8_IJSA_SB_SA_EEEEEJEEEEEvNT_6ParamsE)
        /*0020*/ 	.word	0x00000000


	//----- nvinfo : EIATTR_MIN_STACK_SIZE
	.align		4
.L_20:
        /*0024*/ 	.byte	0x04, 0x12
        /*0026*/ 	.short	(.L_22 - .L_21)
	.align		4
.L_21:
        /*0028*/ 	.word	index@(_ZN7cutlass13device_kernelINS_4fmha6kernel13FmhaKernelTmaINS1_10collective15FmhaMainloopTmaINS_10bfloat16_tEfN4cute5tupleIJNS7_1CILi64EEESA_NS9_ILi192EEEEEENS4_13DefaultFusionEJEEENS4_15FmhaFwdEpilogueIS6_fNS8_IJSA_SB_SA_EEEEEJEEEEEvNT_6ParamsE)
        /*002c*/ 	.word	0x00000000
.L_22:


//--------------------- .nv.compat                --------------------------
	.section	.nv.compat,"",@"SHT_CUDA_COMPAT_INFO"
	.align	4
        /*0000*/ 	.byte	0x02, 0x09, 0x01, 0x00, 0x02, 0x02, 0x04, 0x00, 0x02, 0x05, 0x05, 0x00, 0x03, 0x07, 0x01, 0x01
        /*0010*/ 	.byte	0x02, 0x03, 0x01, 0x00, 0x02, 0x06, 0x01, 0x00, 0x04, 0x0b, 0x08, 0x00, 0x00, 0x00, 0x00, 0x00
        /*0020*/ 	.byte	0x00, 0x00, 0x00, 0x00


//--------------------- .nv.info._ZN7cutlass13device_kernelINS_4fmha6kernel13FmhaKernelTmaINS1_10collective15FmhaMainloopTmaINS_10bfloat16_tEfN4cute5tupleIJNS7_1CILi64EEESA_NS9_ILi192EEEEEENS4_13DefaultFusionEJEEENS4_15FmhaFwdEpilogueIS6_fNS8_IJSA_SB_SA_EEEEEJEEEEEvNT_6ParamsE --------------------------
	.section	.nv.info._ZN7cutlass13device_kernelINS_4fmha6kernel13FmhaKernelTmaINS1_10collective15FmhaMainloopTmaINS_10bfloat16_tEfN4cute5tupleIJNS7_1CILi64EEESA_NS9_ILi192EEEEEENS4_13DefaultFusionEJEEENS4_15FmhaFwdEpilogueIS6_fNS8_IJSA_SB_SA_EEEEEJEEEEEvNT_6ParamsE,"",@"SHT_CUDA_INFO"
	.sectionflags	@""
	.align	4


	//----- nvinfo : EIATTR_CUDA_API_VERSION
	.align		4
        /*0000*/ 	.byte	0x04, 0x37
        /*0002*/ 	.short	(.L_24 - .L_23)
.L_23:
        /*0004*/ 	.word	0x00000082


	//----- nvinfo : EIATTR_KPARAM_INFO
	.align		4
.L_24:
        /*0008*/ 	.byte	0x04, 0x17
        /*000a*/ 	.short	(.L_26 - .L_25)
.L_25:
        /*000c*/ 	.word	0x00000000
        /*0010*/ 	.short	0x0000
        /*0012*/ 	.short	0x0070
        /*0014*/ 	.byte	0x00, 0xf0, 0x01, 0x20


	//----- nvinfo : EIATTR_SPARSE_MMA_MASK
	.align		4
.L_26:
        /*0018*/ 	.byte	0x03, 0x50
        /*001a*/ 	.short	0x0000


	//----- nvinfo : EIATTR_MAXREG_COUNT
	.align		4
        /*001c*/ 	.byte	0x03, 0x1b
        /*001e*/ 	.short	0x00ff


	//----- nvinfo : EIATTR_NUM_BARRIERS
	.align		4
        /*0020*/ 	.byte	0x02, 0x4c
        /*0022*/ 	.byte	0x02
	.zero		1


	//----- nvinfo : EIATTR_EXTERNS
	.align		4
        /*0024*/ 	.byte	0x04, 0x0f
        /*0026*/ 	.short	(.L_28 - .L_27)


	//   ....[0]....
	.align		4
.L_27:
        /*0028*/ 	.word	index@(__assertfail)


	//----- nvinfo : EIATTR_MERCURY_ISA_VERSION
	.align		4
.L_28:
        /*002c*/ 	.byte	0x03, 0x5f
        /*002e*/ 	.short	0x0101


	//----- nvinfo : EIATTR_COOP_GROUP_MASK_REGIDS
	.align		4
        /*0030*/ 	.byte	0x04, 0x29
        /*0032*/ 	.short	(.L_30 - .L_29)


	//   ....[0]....
.L_29:
        /*0034*/ 	.word	0xffffffff


	//   ....[1]....
        /*0038*/ 	.word	0xffffffff


	//   ....[2]....
        /*003c*/ 	.word	0xffffffff


	//   ....[3]....
        /*0040*/ 	.word	0xffffffff


	//   ....[4]....
        /*0044*/ 	.word	0xffffffff


	//   ....[5]....
        /*0048*/ 	.word	0xffffffff


	//   ....[6]....
        /*004c*/ 	.word	0xffffffff


	//   ....[7]....
        /*0050*/ 	.word	0xffffffff


	//   ....[8]....
        /*0054*/ 	.word	0xffffffff


	//   ....[9]....
        /*0058*/ 	.word	0xffffffff


	//   ....[10]....
        /*005c*/ 	.word	0xffffffff


	//   ....[11]....
        /*0060*/ 	.word	0xffffffff


	//   ....[12]....
        /*0064*/ 	.word	0xffffffff


	//   ....[13]....
        /*0068*/ 	.word	0xffffffff


	//   ....[14]....
        /*006c*/ 	.word	0xffffffff


	//   ....[15]....
        /*0070*/ 	.word	0xffffffff


	//   ....[16]....
        /*0074*/ 	.word	0xffffffff


	//----- nvinfo : EIATTR_COOP_GROUP_INSTR_OFFSETS
	.align		4
.L_30:
        /*0078*/ 	.byte	0x04, 0x28
        /*007a*/ 	.short	(.L_32 - .L_31)


	//   ....[0]....
.L_31:
        /*007c*/ 	.word	0x00000050


	//   ....[1]....
        /*0080*/ 	.word	0x00000140


	//   ....[2]....
        /*0084*/ 	.word	0x00000270


	//   ....[3]....
        /*0088*/ 	.word	0x00000410


	//   ....[4]....
        /*008c*/ 	.word	0x000005b0


	//   ....[5]....
        /*0090*/ 	.word	0x000020a0


	//   ....[6]....
        /*0094*/ 	.word	0x000020b0


	//   ....[7]....
        /*0098*/ 	.word	0x000020e0


	//   ....[8]....
        /*009c*/ 	.word	0x000020f0


	//   ....[9]....
        /*00a0*/ 	.word	0x00003e00


	//   ....[10]....
        /*00a4*/ 	.word	0x00003e20


	//   ....[11]....
        /*00a8*/ 	.word	0x00003e40


	//   ....[12]....
        /*00ac*/ 	.word	0x00003e60


	//   ....[13]....
        /*00b0*/ 	.word	0x00005990


	//   ....[14]....
        /*00b4*/ 	.word	0x000059c0


	//   ....[15]....
        /*00b8*/ 	.word	0x00005a10


	//   ....[16]....
        /*00bc*/ 	.word	0x00005a20


	//----- nvinfo : EIATTR_SYSCALL_OFFSETS
	.align		4
.L_32:
        /*00c0*/ 	.byte	0x04, 0x46
        /*00c2*/ 	.short	(.L_34 - .L_33)


	//   ....[0]....
.L_33:
        /*00c4*/ 	.word	0x00006770


	//   ....[1]....
        /*00c8*/ 	.word	0x00006890


	//----- nvinfo : EIATTR_MBARRIER_INSTR_OFFSETS
	.align		4
.L_34:
        /*00cc*/ 	.byte	0x04, 0x39
        /*00ce*/ 	.short	(.L_36 - .L_35)


	//   ....[0]....
.L_35:
        /*00d0*/ 	.word	0x00000240
        /*00d4*/ 	.word	0x000000ff
        /*00d8*/ 	.word	0x0001e040
        /*00dc*/ 	.short	0x0100
        /*00de*/ 	.byte	0x08
	.zero		1


	//   ....[1]....
        /*00e0*/ 	.word	0x00000250
        /*00e4*/ 	.word	0x000000ff
        /*00e8*/ 	.word	0x0001e048
        /*00ec*/ 	.short	0x0100
        /*00ee*/ 	.byte	0x08
	.zero		1


	//   ....[2]....
        /*00f0*/ 	.word	0x00000380
        /*00f4*/ 	.word	0x000000ff
        /*00f8*/ 	.word	0x0001e000
        /*00fc*/ 	.short	0x0100
        /*00fe*/ 	.byte	0x08
	.zero		1


	//   ....[3]....
        /*0100*/ 	.word	0x00000390
        /*0104*/ 	.word	0x000000ff
        /*0108*/ 	.word	0x0001e020
        /*010c*/ 	.short	0x0100
        /*010e*/ 	.byte	0x08
	.zero		1


	//   ....[4]....
        /*0110*/ 	.word	0x000003a0
        /*0114*/ 	.word	0x000000ff
        /*0118*/ 	.word	0x0001e008
        /*011c*/ 	.short	0x0100
        /*011e*/ 	.byte	0x08
	.zero		1


	//   ....[5]....
        /*0120*/ 	.word	0x000003b0
        /*0124*/ 	.word	0x000000ff
        /*0128*/ 	.word	0x0001e028
        /*012c*/ 	.short	0x0100
        /*012e*/ 	.byte	0x08
	.zero		1


	//   ....[6]....
        /*0130*/ 	.word	0x000003c0
        /*0134*/ 	.word	0x000000ff
        /*0138*/ 	.word	0x0001e010
        /*013c*/ 	.short	0x0100
        /*013e*/ 	.byte	0x08
	.zero		1


	//   ....[7]....
        /*0140*/ 	.word	0x000003d0
        /*0144*/ 	.word	0x000000ff
        /*0148*/ 	.word	0x0001e030
        /*014c*/ 	.short	0x0100
        /*014e*/ 	.byte	0x08
	.zero		1


	//   ....[8]....
        /*0150*/ 	.word	0x000003e0
        /*0154*/ 	.word	0x000000ff
        /*0158*/ 	.word	0x0001e018
        /*015c*/ 	.short	0x0100
        /*015e*/ 	.byte	0x08
	.zero		1


	//   ....[9]....
        /*0160*/ 	.word	0x000003f0
        /*0164*/ 	.word	0x000000ff
        /*0168*/ 	.word	0x0001e038
        /*016c*/ 	.short	0x0100
        /*016e*/ 	.byte	0x08
	.zero		1


	//   ....[10]....
        /*0170*/ 	.word	0x00000520
        /*0174*/ 	.word	0x000000ff
        /*0178*/ 	.word	0x0001e050
        /*017c*/ 	.short	0x0100
        /*017e*/ 	.byte	0x08
	.zero		1


	//   ....[11]....
        /*0180*/ 	.word	0x00000530
        /*0184*/ 	.word	0x000000ff
        /*0188*/ 	.word	0x0001e070
        /*018c*/ 	.short	0x0100
        /*018e*/ 	.byte	0x08
	.zero		1


	//   ....[12]....
        /*0190*/ 	.word	0x00000540
        /*0194*/ 	.word	0x000000ff
        /*0198*/ 	.word	0x0001e058
        /*019c*/ 	.short	0x0100
        /*019e*/ 	.byte	0x08
	.zero		1


	//   ....[13]....
        /*01a0*/ 	.word	0x00000550
        /*01a4*/ 	.word	0x000000ff
        /*01a8*/ 	.word	0x0001e078
        /*01ac*/ 	.short	0x0100
        /*01ae*/ 	.byte	0x08
	.zero		1


	//   ....[14]....
        /*01b0*/ 	.word	0x00000560
        /*01b4*/ 	.word	0x000000ff
        /*01b8*/ 	.word	0x0001e060
        /*01bc*/ 	.short	0x0100
        /*01be*/ 	.byte	0x08
	.zero		1


	//   ....[15]....
        /*01c0*/ 	.word	0x00000570
        /*01c4*/ 	.word	0x000000ff
        /*01c8*/ 	.word	0x0001e080
        /*01cc*/ 	.short	0x0100
        /*01ce*/ 	.byte	0x08
	.zero		1


	//   ....[16]....
        /*01d0*/ 	.word	0x00000580
        /*01d4*/ 	.word	0x000000ff
        /*01d8*/ 	.word	0x0001e068
        /*01dc*/ 	.short	0x0100
        /*01de*/ 	.byte	0x08
	.zero		1


	//   ....[17]....
        /*01e0*/ 	.word	0x00000590
        /*01e4*/ 	.word	0x000000ff
        /*01e8*/ 	.word	0x0001e088
        /*01ec*/ 	.short	0x0100
        /*01ee*/ 	.byte	0x08
	.zero		1


	//   ....[18]....
        /*01f0*/ 	.word	0x000006c0
        /*01f4*/ 	.word	0x00000004
        /*01f8*/ 	.word	0x0001e048
        /*01fc*/ 	.short	0x010a
        /*01fe*/ 	.byte	0x3f
	.zero		1


	//   ....[19]....
        /*0200*/ 	.word	0x00000a40
        /*0204*/ 	.word	0x00000002
        /*0208*/ 	.word	0x0001e020
        /*020c*/ 	.short	0x010a
        /*020e*/ 	.byte	0x3f
	.zero		1


	//   ....[20]....
        /*0210*/ 	.word	0x00000cd0
        /*0214*/ 	.word	0x00000003
        /*0218*/ 	.word	0x0001e020
        /*021c*/ 	.short	0x010a
        /*021e*/ 	.byte	0x3f
	.zero		1


	//   ....[21]....
        /*0220*/ 	.word	0x00000fd0
        /*0224*/ 	.word	0x00000003
        /*0228*/ 	.word	0x0001e020
        /*022c*/ 	.short	0x010a
        /*022e*/ 	.byte	0x3f
	.zero		1


	//   ....[22]....
        /*0230*/ 	.word	0x000012c0
        /*0234*/ 	.word	0x0000000a
        /*0238*/ 	.word	0x0001e020
        /*023c*/ 	.short	0x010a
        /*023e*/ 	.byte	0x3f
	.zero		1


	//   ....[23]....
        /*0240*/ 	.word	0x000015d0
        /*0244*/ 	.word	0x00000010
        /*0248*/ 	.word	0x0001e040
        /*024c*/ 	.short	0x010a
        /*024e*/ 	.byte	0x3f
	.zero		1


	//   ....[24]....
        /*0250*/ 	.word	0x000015f0
        /*0254*/ 	.word	0x00000010
        /*0258*/ 	.word	0x0001e000
        /*025c*/ 	.short	0x010a
        /*025e*/ 	.byte	0x3f
	.zero		1


	//   ....[25]....
        /*0260*/ 	.word	0x00001ec0
        /*0264*/ 	.word	0x00000010
        /*0268*/ 	.word	0x0001e008
        /*026c*/ 	.short	0x010a
        /*026e*/ 	.byte	0x3f
	.zero		1


	//   ....[26]....
        /*0270*/ 	.word	0x00003140
        /*0274*/ 	.word	0x0000000e
        /*0278*/ 	.word	0x00000000
        /*027c*/ 	.short	0x0101
        /*027e*/ 	.byte	0x3f
	.zero		1


	//   ....[27]....
        /*0280*/ 	.word	0x00003200
        /*0284*/ 	.word	0x0000000e
        /*0288*/ 	.word	0x0001e000
        /*028c*/ 	.short	0x010a
        /*028e*/ 	.byte	0x3f
	.zero		1


	//   ....[28]....
        /*0290*/ 	.word	0x000038f0
        /*0294*/ 	.word	0x00000003
        /*0298*/ 	.word	0x0001e020
        /*029c*/ 	.short	0x010a
        /*029e*/ 	.byte	0x3f
	.zero		1


	//   ....[29]....
        /*02a0*/ 	.word	0x00003f10
        /*02a4*/ 	.word	0x000000a4
        /*02a8*/ 	.word	0x00000000
        /*02ac*/ 	.short	0x0101
        /*02ae*/ 	.byte	0x3f
	.zero		1


	//   ....[30]....
        /*02b0*/ 	.word	0x00003f60
        /*02b4*/ 	.word	0x000000a7
        /*02b8*/ 	.word	0x0001e000
        /*02bc*/ 	.short	0x010a
        /*02be*/ 	.byte	0x3f
	.zero		1


	//   ....[31]....
        /*02c0*/ 	.word	0x00005550
        /*02c4*/ 	.word	0x00000008
        /*02c8*/ 	.word	0x00000000
        /*02cc*/ 	.short	0x0101
        /*02ce*/ 	.byte	0x3f
	.zero		1


	//   ....[32]....
        /*02d0*/ 	.word	0x000055d0
        /*02d4*/ 	.word	0x00000008
        /*02d8*/ 	.word	0x0001e020
        /*02dc*/ 	.short	0x010a
        /*02de*/ 	.byte	0x3f
	.zero		1


	//   ....[33]....
        /*02e0*/ 	.word	0x00007ce0
        /*02e4*/ 	.word	0x00000004
        /*02e8*/ 	.word	0x0001e048
        /*02ec*/ 	.short	0x010a
        /*02ee*/ 	.byte	0x3f
	.zero		1


	//   ....[34]....
        /*02f0*/ 	.word	0x00007d30
        /*02f4*/ 	.word	0x00000002
        /*02f8*/ 	.word	0x0001e020
        /*02fc*/ 	.short	0x010a
        /*02fe*/ 	.byte	0x3f
	.zero		1


	//   ....[35]....
        /*0300*/ 	.word	0x00007d80
        /*0304*/ 	.word	0x00000003
        /*0308*/ 	.word	0x0001e020
        /*030c*/ 	.short	0x010a
        /*030e*/ 	.byte	0x3f
	.zero		1


	//   ....[36]....
        /*0310*/ 	.word	0x00007dd0
        /*0314*/ 	.word	0x00000003
        /*0318*/ 	.word	0x0001e020
        /*031c*/ 	.short	0x010a
        /*031e*/ 	.byte	0x3f
	.zero		1


	//   ....[37]....
        /*0320*/ 	.word	0x00007e20
        /*0324*/ 	.word	0x0000000a
        /*0328*/ 	.word	0x0001e020
        /*032c*/ 	.short	0x010a
        /*032e*/ 	.byte	0x3f
	.zero		1


	//   ....[38]....
        /*0330*/ 	.word	0x00007e70
        /*0334*/ 	.word	0x00000010
        /*0338*/ 	.word	0x0001e040
        /*033c*/ 	.short	0x010a
        /*033e*/ 	.byte	0x3f
	.zero		1


	//   ....[39]....
        /*0340*/ 	.word	0x00007ec0
        /*0344*/ 	.word	0x00000010
        /*0348*/ 	.word	0x0001e000
        /*034c*/ 	.short	0x010a
        /*034e*/ 	.byte	0x3f
	.zero		1


	//   ....[40]....
        /*0350*/ 	.word	0x00007f10
        /*0354*/ 	.word	0x00000010
        /*0358*/ 	.word	0x0001e008
        /*035c*/ 	.short	0x010a
        /*035e*/ 	.byte	0x3f
	.zero		1


	//   ....[41]....
        /*0360*/ 	.word	0x00007f60
        /*0364*/ 	.word	0x0000000e
        /*0368*/ 	.word	0x0001e000
        /*036c*/ 	.short	0x010a
        /*036e*/ 	.byte	0x3f
	.zero		1


	//   ....[42]....
        /*0370*/ 	.word	0x00007fb0
        /*0374*/ 	.word	0x00000003
        /*0378*/ 	.word	0x0001e020
        /*037c*/ 	.short	0x010a
        /*037e*/ 	.byte	0x3f
	.zero		1


	//   ....[43]....
        /*0380*/ 	.word	0x00008000
        /*0384*/ 	.word	0x000000a7
        /*0388*/ 	.word	0x0001e000
        /*038c*/ 	.short	0x010a
        /*038e*/ 	.byte	0x3f
	.zero		1


	//   ....[44]....
        /*0390*/ 	.word	0x00008050
        /*0394*/ 	.word	0x00000008
        /*0398*/ 	.word	0x0001e020
        /*039c*/ 	.short	0x010a
        /*039e*/ 	.byte	0x3f
	.zero		1


	//----- nvinfo : EIATTR_NUM_MBARRIERS
	.align		4
.L_36:
        /*03a0*/ 	.byte	0x03, 0x38
        /*03a2*/ 	.short	0x0012


	//----- nvinfo : EIATTR_EXIT_INSTR_OFFSETS
	.align		4
        /*03a4*/ 	.byte	0x04, 0x1c
        /*03a6*/ 	.short	(.L_38 - .L_37)


	//   ....[0]....
.L_37:
        /*03a8*/ 	.word	0x00007cd0


	//----- nvinfo : EIATTR_MAX_THREADS
	.align		4
.L_38:
        /*03ac*/ 	.byte	0x04, 0x05
        /*03ae*/ 	.short	(.L_40 - .L_39)
.L_39:
        /*03b0*/ 	.word	0x00000080
        /*03b4*/ 	.word	0x00000001
        /*03b8*/ 	.word	0x00000001


	//----- nvinfo : EIATTR_CRS_STACK_SIZE
	.align		4
.L_40:
        /*03bc*/ 	.byte	0x04, 0x1e
        /*03be*/ 	.short	(.L_42 - .L_41)
.L_41:
        /*03c0*/ 	.word	0x00000000


	//----- nvinfo : EIATTR_CBANK_PARAM_SIZE
	.align		4
.L_42:
        /*03c4*/ 	.byte	0x03, 0x19
        /*03c6*/ 	.short	0x0870


	//----- nvinfo : EIATTR_PARAM_CBANK
	.align		4
        /*03c8*/ 	.byte	0x04, 0x0a
        /*03ca*/ 	.short	(.L_44 - .L_43)
	.align		4
.L_43:
        /*03cc*/ 	.word	index@(.nv.constant0._ZN7cutlass13device_kernelINS_4fmha6kernel13FmhaKernelTmaINS1_10collective15FmhaMainloopTmaINS_10bfloat16_tEfN4cute5tupleIJNS7_1CILi64EEESA_NS9_ILi192EEEEEENS4_13DefaultFusionEJEEENS4_15FmhaFwdEpilogueIS6_fNS8_IJSA_SB_SA_EEEEEJEEEEEvNT_6ParamsE)
        /*03d0*/ 	.short	0x0210
        /*03d2*/ 	.short	0x0870


	//----- nvinfo : EIATTR_SW_WAR
	.align		4
.L_44:
        /*03d4*/ 	.byte	0x04, 0x36
        /*03d6*/ 	.short	(.L_46 - .L_45)
.L_45:
        /*03d8*/ 	.word	0x00000008
.L_46:


//--------------------- .nv.callgraph             --------------------------
	.section	.nv.callgraph,"",@"SHT_CUDA_CALLGRAPH"
	.align	4
	.sectionentsize	8
	.align		4
        /*0000*/ 	.word	0x00000000
	.align		4
        /*0004*/ 	.word	0xffffffff
	.align		4
        /*0008*/ 	.word	index@(_ZN7cutlass13device_kernelINS_4fmha6kernel13FmhaKernelTmaINS1_10collective15FmhaMainloopTmaINS_10bfloat16_tEfN4cute5tupleIJNS7_1CILi64EEESA_NS9_ILi192EEEEEENS4_13DefaultFusionEJEEENS4_15FmhaFwdEpilogueIS6_fNS8_IJSA_SB_SA_EEEEEJEEEEEvNT_6ParamsE)
	.align		4
        /*000c*/ 	.word	index@(__assertfail)
	.align		4
        /*0010*/ 	.word	0x00000000
	.align		4
        /*0014*/ 	.word	0xfffffffe
	.align		4
        /*0018*/ 	.word	0x00000000
	.align		4
        /*001c*/ 	.word	0xfffffffd
	.align		4
        /*0020*/ 	.word	0x00000000
	.align		4
        /*0024*/ 	.word	0xfffffffc


//--------------------- .nv.constant4             --------------------------
	.section	.nv.constant4,"a",@progbits
	.align	8
	.align		8
.nv.constant4:
        /*0000*/ 	.dword	__assertfail
	.align		8
        /*0008*/ 	.dword	__unnamed_1
	.align		8
        /*0010*/ 	.dword	__unnamed_2
	.align		8
        /*0018*/ 	.dword	_ZN39_INTERNAL_d60a0aba_4_k_cu_f1aa8df6_26134cuda3std3__45__cpo5beginE
	.align		8
        /*0020*/ 	.dword	_ZN39_INTERNAL_d60a0aba_4_k_cu_f1aa8df6_26134cuda3std3__45__cpo3endE
	.align		8
        /*0028*/ 	.dword	_ZN39_INTERNAL_d60a0aba_4_k_cu_f1aa8df6_26134cuda3std3__45__cpo6cbeginE
	.align		8
        /*0030*/ 	.dword	_ZN39_INTERNAL_d60a0aba_4_k_cu_f1aa8df6_26134cuda3std3__45__cpo4cendE
	.align		8
        /*0038*/ 	.dword	_ZN39_INTERNAL_d60a0aba_4_k_cu_f1aa8df6_26134cuda3std3__441_GLOBAL__N__d60a0aba_4_k_cu_f1aa8df6_26136ignoreE
	.align		8
        /*0040*/ 	.dword	_ZN39_INTERNAL_d60a0aba_4_k_cu_f1aa8df6_26134cuda3std3__419piecewise_constructE
	.align		8
        /*0048*/ 	.dword	_ZN39_INTERNAL_d60a0aba_4_k_cu_f1aa8df6_26134cuda3std3__48in_placeE
	.align		8
        /*0050*/ 	.dword	_ZN39_INTERNAL_d60a0aba_4_k_cu_f1aa8df6_26134cuda3std6ranges3__45__cpo4swapE
	.align		8
        /*0058*/ 	.dword	_ZN39_INTERNAL_d60a0aba_4_k_cu_f1aa8df6_26134cuda3std6ranges3__45__cpo9iter_moveE
	.align		8
        /*0060*/ 	.dword	_ZN39_INTERNAL_d60a0aba_4_k_cu_f1aa8df6_26134cute7productE
	.align		8
        /*0068*/ 	.dword	_ZN39_INTERNAL_d60a0aba_4_k_cu_f1aa8df6_26134cute1_E
	.align		8
        /*0070*/ 	.dword	$str$23
	.align		8
        /*0078*/ 	.dword	$str$24


//--------------------- .text._ZN7cutlass13device_kernelINS_4fmha6kernel13FmhaKernelTmaINS1_10collective15FmhaMainloopTmaINS_10bfloat16_tEfN4cute5tupleIJNS7_1CILi64EEESA_NS9_ILi192EEEEEENS4_13DefaultFusionEJEEENS4_15FmhaFwdEpilogueIS6_fNS8_IJSA_SB_SA_EEEEEJEEEEEvNT_6ParamsE --------------------------
	.section	.text._ZN7cutlass13device_kernelINS_4fmha6kernel13FmhaKernelTmaINS1_10collective15FmhaMainloopTmaINS_10bfloat16_tEfN4cute5tupleIJNS7_1CILi64EEESA_NS9_ILi192EEEEEENS4_13DefaultFusionEJEEENS4_15FmhaFwdEpilogueIS6_fNS8_IJSA_SB_SA_EEEEEJEEEEEvNT_6ParamsE,"ax",@progbits
	.align	128
.text._ZN7cutlass13device_kernelINS_4fmha6kernel13FmhaKernelTmaINS1_10collective15FmhaMainloopTmaINS_10bfloat16_tEfN4cute5tupleIJNS7_1CILi64EEESA_NS9_ILi192EEEEEENS4_13DefaultFusionEJEEENS4_15FmhaFwdEpilogueIS6_fNS8_IJSA_SB_SA_EEEEEJEEEEEvNT_6ParamsE:
        .type           _ZN7cutlass13device_kernelINS_4fmha6kernel13FmhaKernelTmaINS1_10collective15FmhaMainloopTmaINS_10bfloat16_tEfN4cute5tupleIJNS7_1CILi64EEESA_NS9_ILi192EEEEEENS4_13DefaultFusionEJEEENS4_15FmhaFwdEpilogueIS6_fNS8_IJSA_SB_SA_EEEEEJEEEEEvNT_6ParamsE,@function
        .size           _ZN7cutlass13device_kernelINS_4fmha6kernel13FmhaKernelTmaINS1_10collective15FmhaMainloopTmaINS_10bfloat16_tEfN4cute5tupleIJNS7_1CILi64EEESA_NS9_ILi192EEEEEENS4_13DefaultFusionEJEEENS4_15FmhaFwdEpilogueIS6_fNS8_IJSA_SB_SA_EEEEEJEEEEEvNT_6ParamsE,(.L_x_84 - _ZN7cutlass13device_kernelINS_4fmha6kernel13FmhaKernelTmaINS1_10collective15FmhaMainloopTmaINS_10bfloat16_tEfN4cute5tupleIJNS7_1CILi64EEESA_NS9_ILi192EEEEEENS4_13DefaultFusionEJEEENS4_15FmhaFwdEpilogueIS6_fNS8_IJSA_SB_SA_EEEEEJEEEEEvNT_6ParamsE)
        .other          _ZN7cutlass13device_kernelINS_4fmha6kernel13FmhaKernelTmaINS1_10collective15FmhaMainloopTmaINS_10bfloat16_tEfN4cute5tupleIJNS7_1CILi64EEESA_NS9_ILi192EEEEEENS4_13DefaultFusionEJEEENS4_15FmhaFwdEpilogueIS6_fNS8_IJSA_SB_SA_EEEEEJEEEEEvNT_6ParamsE,@"STO_CUDA_ENTRY STV_DEFAULT"
_ZN7cutlass13device_kernelINS_4fmha6kernel13FmhaKernelTmaINS1_10collective15FmhaMainloopTmaINS_10bfloat16_tEfN4cute5tupleIJNS7_1CILi64EEESA_NS9_ILi192EEEEEENS4_13DefaultFusionEJEEENS4_15FmhaFwdEpilogueIS6_fNS8_IJSA_SB_SA_EEEEEJEEEEEvNT_6ParamsE:
[----:B------:R-:W1:Y:S01]  /*0000*/  LDC R1, c[0x0][0x28] ;  /* 0x00000a00ff017b82 */ /* 0x000e620000000800 */
[----:B------:R-:W2:Y:S01]  /*0010*/  S2R R18, SR_TID.X ;  /* 0x0000000000127919 */ /* 0x000ea20000002100 */
[----:B------:R-:W-:Y:S01]  /*0020*/  ELECT P0, URZ, PT ;  /* 0x00000000003f782f */ /* 0x000fe20003800000 */
[----:B------:R-:W-:Y:S01]  /*0030*/  BSSY B0, `(.L_x_0) ;  /* 0x0000010000007945 */ /* 0x000fe20003800000 */
[----:B--2---:R-:W-:-:S05]  /*0040*/  SHF.R.U32.HI R0, RZ, 0x5, R18 ;  /* 0x00000005ff007819 */ /* 0x004fca0000011612 */
[----:B------:R-:W2:Y:S02]  /*0050*/  SHFL.IDX PT, R2, R0, RZ, 0x1f ;  /* 0x00001fff00027589 */ /* 0x000ea400000e0000 */
[----:B--2---:R-:W-:-:S13]  /*0060*/  ISETP.NE.OR P0, PT, R2, RZ, !P0 ;  /* 0x000000ff0200720c */ /* 0x004fda0004705670 */
[----:B-1----:R-:W-:Y:S05]  /*0070*/  @P0 BRA `(.L_x_1) ;  /* 0x00000000002c0947 */ /* 0x002fea0003800000 */
[----:B------:R-:W-:Y:S02]  /*0080*/  ULDC.64 UR4, c[0x0][0x198] ;  /* 0x0000660000047ab9 */ /* 0x000fe40000000a00 */
[----:B------:R-:W-:Y:S02]  /*0090*/  UIADD3 UR6, UP0, UR4, 0xf0, URZ ;  /* 0x000000f004067890 */ /* 0x000fe4000ff1e03f */
[----:B------:R-:W-:Y:S02]  /*00a0*/  UIADD3 UR8, UP1, UR4, 0x1f0, URZ ;  /* 0x000001f004087890 */ /* 0x000fe4000ff3e03f */
[----:B------:R-:W-:Y:S02]  /*00b0*/  UIADD3 UR4, UP2, UR4, 0x2f0, URZ ;  /* 0x000002f004047890 */ /* 0x000fe4000ff5e03f */
[----:B------:R-:W-:Y:S02]  /*00c0*/  UIADD3.X UR7, URZ, UR5, URZ, UP0, !UPT ;  /* 0x000000053f077290 */ /* 0x000fe400087fe43f */
[----:B------:R-:W-:-:S02]  /*00d0*/  UIADD3.X UR9, URZ, UR5, URZ, UP1, !UPT ;  /* 0x000000053f097290 */ /* 0x000fc40008ffe43f */
[----:B------:R-:W-:-:S05]  /*00e0*/  UIADD3.X UR5, URZ, UR5, URZ, UP2, !UPT ;  /* 0x000000053f057290 */ /* 0x000fca00097fe43f */
[----:B------:R1:W-:Y:S02]  /*00f0*/  UTMACCTL.PF [UR6] ;  /* 0x00000000060079b9 */ /* 0x0003e40008040000 */
[----:B------:R1:W-:Y:S02]  /*0100*/  UTMACCTL.PF [UR8] ;  /* 0x00000000080079b9 */ /* 0x0003e40008040000 */
[----:B------:R1:W-:Y:S02]  /*0110*/  UTMACCTL.PF [UR4] ;  /* 0x00000000040079b9 */ /* 0x0003e40008040000 */
[----:B-1----:R-:W-:Y:S01]  /*0120*/  NOP ;  /* 0x0000000000007918 */ /* 0x002fe20000000000 */
.L_x_1:
[----:B------:R-:W-:Y:S05]  /*0130*/  BSYNC B0 ;  /* 0x0000000000007941 */ /* 0x000fea0003800000 */
.L_x_0:
[----:B------:R-:W1:Y:S02]  /*0140*/  SHFL.IDX PT, R2, R0, RZ, 0x1f ;  /* 0x00001fff00027589 */ /* 0x000e6400000e0000 */
[----:B-1----:R-:W-:-:S13]  /*0150*/  ISETP.NE.AND P0, PT, R2, RZ, PT ;  /* 0x000000ff0200720c */ /* 0x002fda0003f05270 */
[----:B------:R-:W-:Y:S05]  /*0160*/  @P0 BRA `(.L_x_2) ;  /* 0x0000000000400947 */ /* 0x000fea0003800000 */
[----:B------:R-:W1:Y:S01]  /*0170*/  S2UR UR8, SR_CgaCtaId ;  /* 0x00000000000879c3 */ /* 0x000e620000008800 */
[----:B------:R-:W-:Y:S01]  /*0180*/  UMOV UR4, 0x400 ;  /* 0x0000040000047882 */ /* 0x000fe20000000000 */
[----:B------:R-:W-:Y:S01]  /*0190*/  UMOV UR5, 0x1 ;  /* 0x0000000100057882 */ /* 0x000fe20000000000 */
[----:B------:R-:W-:Y:S01]  /*01a0*/  UMOV UR6, 0x80 ;  /* 0x0000008000067882 */ /* 0x000fe20000000000 */
[----:B------:R-:W-:Y:S01]  /*01b0*/  ELECT P0, URZ, PT ;  /* 0x00000000003f782f */ /* 0x000fe20003800000 */
[----:B------:R-:W-:-:S04]  /*01c0*/  UIADD3 UR6, -UR6, 0x100000, URZ ;  /* 0x0010000006067890 */ /* 0x000fc8000fffe13f */
[----:B------:R-:W-:Y:S02]  /*01d0*/  USHF.L.U32 UR7, UR6, 0xb, URZ ;  /* 0x0000000b06077899 */ /* 0x000fe4000800063f */
[----:B------:R-:W-:Y:S02]  /*01e0*/  USHF.L.U32 UR6, UR6, 0x1, URZ ;  /* 0x0000000106067899 */ /* 0x000fe4000800063f */
[----:B-1----:R-:W-:Y:S02]  /*01f0*/  ULEA UR8, UR8, UR4, 0x18 ;  /* 0x0000000408087291 */ /* 0x002fe4000f8ec03f */
[----:B------:R-:W-:-:S04]  /*0200*/  UIADD3 UR4, -UR5, 0x100000, URZ ;  /* 0x0010000005047890 */ /* 0x000fc8000fffe13f */
[----:B------:R-:W-:Y:S02]  /*0210*/  USHF.L.U32 UR5, UR4, 0xb, URZ ;  /* 0x0000000b04057899 */ /* 0x000fe4000800063f */
[----:B------:R-:W-:Y:S01]  /*0220*/  USHF.L.U32 UR4, UR4, 0x1, URZ ;  /* 0x0000000104047899 */ /* 0x000fe2000800063f */
[----:B------:R-:W1:Y:S11]  /*0230*/  FENCE.VIEW.ASYNC.S ;  /* 0x00000000000073c6 */ /* 0x000e760000000000 */
[----:B-1----:R1:W2:Y:S01]  /*0240*/  SYNCS.EXCH.64 URZ, [UR8+0x1e040], UR4 ;  /* 0x01e04004083f75b2 */ /* 0x0022a20008000100 */
[----:B------:R1:W3:Y:S01]  /*0250*/  SYNCS.EXCH.64 URZ, [UR8+0x1e048], UR6 ;  /* 0x01e04806083f75b2 */ /* 0x0002e20008000100 */
[----:B------:R-:W-:Y:S01]  /*0260*/  NOP ;  /* 0x0000000000007918 */ /* 0x000fe20000000000 */
.L_x_2:
[----:B------:R-:W4:Y:S01]  /*0270*/  SHFL.IDX PT, R2, R0, RZ, 0x1f ;  /* 0x00001fff00027589 */ /* 0x000f2200000e0000 */
[----:B------:R-:W-:Y:S01]  /*0280*/  NOP ;  /* 0x0000000000007918 */ /* 0x000fe20000000000 */
[----:B----4-:R-:W-:-:S13]  /*0290*/  ISETP.NE.AND P0, PT, R2, RZ, PT ;  /* 0x000000ff0200720c */ /* 0x010fda0003f05270 */
[----:B------:R-:W-:Y:S05]  /*02a0*/  @P0 BRA `(.L_x_3) ;  /* 0x0000000000580947 */ /* 0x000fea0003800000 */
[----:B-1----:R-:W1:Y:S01]  /*02b0*/  S2UR UR5, SR_CgaCtaId ;  /* 0x00000000000579c3 */ /* 0x002e620000008800 */
[----:B------:R-:W-:Y:S01]  /*02c0*/  UMOV UR4, 0x400 ;  /* 0x0000040000047882 */ /* 0x000fe20000000000 */
[----:B------:R-:W-:Y:S01]  /*02d0*/  UMOV UR6, 0x1 ;  /* 0x0000000100067882 */ /* 0x000fe20000000000 */
[----:B------:R-:W-:Y:S01]  /*02e0*/  UMOV UR7, 0x80 ;  /* 0x0000008000077882 */ /* 0x000fe20000000000 */
[----:B------:R-:W-:Y:S01]  /*02f0*/  ELECT P0, URZ, PT ;  /* 0x00000000003f782f */ /* 0x000fe20003800000 */
[----:B-1----:R-:W-:Y:S02]  /*0300*/  ULEA UR8, UR5, UR4, 0x18 ;  /* 0x0000000405087291 */ /* 0x002fe4000f8ec03f */
[----:B------:R-:W-:-:S04]  /*0310*/  UIADD3 UR4, -UR6, 0x100000, URZ ;  /* 0x0010000006047890 */ /* 0x000fc8000fffe13f */
[----:B------:R-:W-:Y:S02]  /*0320*/  USHF.L.U32 UR5, UR4, 0xb, URZ ;  /* 0x0000000b04057899 */ /* 0x000fe4000800063f */
[----:B------:R-:W-:Y:S02]  /*0330*/  USHF.L.U32 UR4, UR4, 0x1, URZ ;  /* 0x0000000104047899 */ /* 0x000fe4000800063f */
[----:B------:R-:W-:-:S04]  /*0340*/  UIADD3 UR6, -UR7, 0x100000, URZ ;  /* 0x0010000007067890 */ /* 0x000fc8000fffe13f */
[----:B------:R-:W-:Y:S02]  /*0350*/  USHF.L.U32 UR7, UR6, 0xb, URZ ;  /* 0x0000000b06077899 */ /* 0x000fe4000800063f */
[----:B------:R-:W-:Y:S01]  /*0360*/  USHF.L.U32 UR6, UR6, 0x1, URZ ;  /* 0x0000000106067899 */ /* 0x000fe2000800063f */
[----:B------:R-:W1:Y:S03]  /*0370*/  FENCE.VIEW.ASYNC.S ;  /* 0x00000000000073c6 */ /* 0x000e660000000000 */
[----:B-1----:R4:W1:Y:S08]  /*0380*/  SYNCS.EXCH.64 URZ, [UR8+0x1e000], UR4 ;  /* 0x01e00004083f75b2 */ /* 0x0028700008000100 */
[----:B------:R4:W1:Y:S01]  /*0390*/  SYNCS.EXCH.64 URZ, [UR8+0x1e020], UR6 ;  /* 0x01e02006083f75b2 */ /* 0x0008620008000100 */
[----:B------:R4:W1:Y:S01]  /*03a0*/  SYNCS.EXCH.64 URZ, [UR8+0x1e008], UR4 ;  /* 0x01e00804083f75b2 */ /* 0x0008620008000100 */
[----:B------:R4:W1:Y:S01]  /*03b0*/  SYNCS.EXCH.64 URZ, [UR8+0x1e028], UR6 ;  /* 0x01e02806083f75b2 */ /* 0x0008620008000100 */
[----:B------:R4:W1:Y:S01]  /*03c0*/  SYNCS.EXCH.64 URZ, [UR8+0x1e010], UR4 ;  /* 0x01e01004083f75b2 */ /* 0x0008620008000100 */
[----:B------:R4:W1:Y:S01]  /*03d0*/  SYNCS.EXCH.64 URZ, [UR8+0x1e030], UR6 ;  /* 0x01e03006083f75b2 */ /* 0x0008620008000100 */
[----:B------:R4:W1:Y:S01]  /*03e0*/  SYNCS.EXCH.64 URZ, [UR8+0x1e018], UR4 ;  /* 0x01e01804083f75b2 */ /* 0x0008620008000100 */
[----:B------:R4:W1:Y:S02]  /*03f0*/  SYNCS.EXCH.64 URZ, [UR8+0x1e038], UR6 ;  /* 0x01e03806083f75b2 */ /* 0x0008640008000100 */
[----:B----4-:R-:W-:Y:S01]  /*0400*/  NOP ;  /* 0x0000000000007918 */ /* 0x010fe20000000000 */
.L_x_3:
        /* <DEDUP_REMOVED lines=26> */
.L_x_4:
[----:B------:R-:W4:Y:S01]  /*05b0*/  SHFL.IDX PT, R0, R0, RZ, 0x1f ;  /* 0x00001fff00007589 */ /* 0x000f2200000e0000 */
[----:B------:R-:W-:Y:S01]  /*05c0*/  ELECT P0, URZ, PT ;  /* 0x00000000003f782f */ /* 0x000fe20003800000 */
[----:B------:R-:W-:Y:S01]  /*05d0*/  NOP ;  /* 0x0000000000007918 */ /* 0x000fe20000000000 */
[----:B------:R-:W4:Y:S01]  /*05e0*/  S2UR UR36, SR_CTAID.Y ;  /* 0x00000000002479c3 */ /* 0x000f220000002600 */
[----:B------:R-:W-:Y:S01]  /*05f0*/  BSSY B0, `(.L_x_5) ;  /* 0x000002f000007945 */ /* 0x000fe20003800000 */
[----:B------:R-:W-:Y:S02]  /*0600*/  MOV R2, RZ ;  /* 0x000000ff00027202 */ /* 0x000fe40000000f00 */
[----:B------:R-:W-:-:S04]  /*0610*/  LOP3.LUT R17, R18, 0x7f, RZ, 0xc0, !PT ;  /* 0x0000007f12117812 */ /* 0x000fc800078ec0ff */
[----:B------:R-:W4:Y:S08]  /*0620*/  S2UR UR37, SR_CTAID.Z ;  /* 0x00000000002579c3 */ /* 0x000f300000002700 */
[----:B-123--:R-:W-:Y:S01]  /*0630*/  BAR.SYNC.DEFER_BLOCKING 0x0 ;  /* 0x0000000000007b1d */ /* 0x00efe20000010000 */
[----:B----4-:R-:W-:-:S13]  /*0640*/  ISETP.EQ.AND P1, PT, R0, RZ, P0 ;  /* 0x000000ff0000720c */ /* 0x010fda0000722270 */
[----:B------:R-:W-:Y:S05]  /*0650*/  @!P1 BRA `(.L_x_6) ;  /* 0x0000000000a09947 */ /* 0x000fea0003800000 */
[----:B------:R-:W1:Y:S01]  /*0660*/  S2R R4, SR_CgaCtaId ;  /* 0x0000000000047919 */ /* 0x000e620000008800 */
[----:B------:R-:W-:Y:S02]  /*0670*/  MOV R3, 0x400 ;  /* 0x0000040000037802 */ /* 0x000fe40000000f00 */
[----:B------:R-:W-:Y:S02]  /*0680*/  MOV R5, 0x1 ;  /* 0x0000000100057802 */ /* 0x000fe40000000f00 */
[----:B------:R-:W-:Y:S02]  /*0690*/  ISETP.NE.AND P3, PT, R17, RZ, PT ;  /* 0x000000ff1100720c */ /* 0x000fe40003f65270 */
[----:B-1----:R-:W-:Y:S02]  /*06a0*/  LEA R4, R4, R3, 0x18 ;  /* 0x0000000304047211 */ /* 0x002fe400078ec0ff */
[----:B------:R-:W-:-:S04]  /*06b0*/  SHF.L.U32 R3, R5, 0x1f, RZ ;  /* 0x0000001f05037819 */ /* 0x000fc800000006ff */
[----:B------:R-:W1:Y:S02]  /*06c0*/  SYNCS.PHASECHK.TRANS64.TRYWAIT P2, [R4+URZ+0x1e048], R3 ;  /* 0x01e04803040075a7 */ /* 0x000e64000804017f */
[----:B-1----:R-:W-:Y:S05]  /*06d0*/  @!P2 BRA `(.L_x_7) ;  /* 0x000000740080a947 */ /* 0x002fea0003800000 */
.L_x_67:
[----:B------:R-:W-:Y:S05]  /*06e0*/  @P3 BRA `(.L_x_8) ;  /* 0x0000000000143947 */ /* 0x000fea0003800000 */
[----:B------:R-:W-:Y:S02]  /*06f0*/  LOP3.LUT P2, RZ, R18, 0x1f, RZ, 0xc0, !PT ;  /* 0x0000001f12ff7812 */ /* 0x000fe4000784c0ff */
[----:B-1----:R-:W-:-:S04]  /*0700*/  MOV R3, 0x6000 ;  /* 0x0000600000037802 */ /* 0x002fc80000000f00 */
[----:B------:R2:W-:Y:S07]  /*0710*/  SYNCS.ARRIVE.TRANS64 RZ, [R4+URZ+0x1e040], R3 ;  /* 0x01e0400304ff79a7 */ /* 0x0005ee000800003f */
[----:B------:R-:W-:Y:S05]  /*0720*/  @!P2 BRA `(.L_x_8) ;  /* 0x000000000004a947 */ /* 0x000fea0003800000 */
[----:B------:R-:W-:Y:S01]  /*0730*/  BPT.TRAP 0x1 ;  /* 0x000000040000795c */ /* 0x000fe20000300000 */
.L_x_8:
[----:B------:R-:W3:Y:S01]  /*0740*/  S2UR UR11, SR_CTAID.X ;  /* 0x00000000000b79c3 */ /* 0x000ee20000002500 */
[----:B------:R-:W-:Y:S01]  /*0750*/  R2UR UR8, R4 ;  /* 0x00000000040872ca */ /* 0x000fe200000e0000 */
[----:B------:R-:W-:Y:S01]  /*0760*/  ULDC.64 UR4, c[0x0][0x198] ;  /* 0x0000660000047ab9 */ /* 0x000fe20000000a00 */
[----:B------:R-:W-:Y:S01]  /*0770*/  UMOV UR6, 0x0 ;  /* 0x0000000000067882 */ /* 0x000fe20000000000 */
[----:B------:R-:W-:Y:S01]  /*0780*/  UIADD3 UR4, UP0, UR4, 0xf0, URZ ;  /* 0x000000f004047890 */ /* 0x000fe2000ff1e03f */
[----:B------:R-:W-:Y:S01]  /*0790*/  UMOV UR7, 0x10000000 ;  /* 0x1000000000077882 */ /* 0x000fe20000000000 */
[----:B------:R-:W-:Y:S02]  /*07a0*/  UMOV UR10, URZ ;  /* 0x0000003f000a7c82 */ /* 0x000fe40008000000 */
[----:B------:R-:W-:Y:S01]  /*07b0*/  UIADD3.X UR5, URZ, UR5, URZ, UP0, !UPT ;  /* 0x000000053f057290 */ /* 0x000fe200087fe43f */
[----:B------:R-:W-:Y:S01]  /*07c0*/  UMOV UR12, UR36 ;  /* 0x00000024000c7c82 */ /* 0x000fe20008000000 */
[----:B------:R-:W-:Y:S01]  /*07d0*/  UMOV UR13, UR37 ;  /* 0x00000025000d7c82 */ /* 0x000fe20008000000 */
[----:B------:R-:W-:Y:S01]  /*07e0*/  UMOV UR18, 0x40 ;  /* 0x0000004000127882 */ /* 0x000fe20000000000 */
[----:B------:R-:W-:-:S02]  /*07f0*/  UMOV UR20, UR36 ;  /* 0x0000002400147c82 */ /* 0x000fc40008000000 */
[----:B------:R-:W-:Y:S02]  /*0800*/  UIADD3 UR9, UR8, 0x1e040, URZ ;  /* 0x0001e04008097890 */ /* 0x000fe4000fffe03f */
[----:B------:R-:W-:Y:S02]  /*0810*/  UIADD3 UR16, UR8, 0x2000, URZ ;  /* 0x0000200008107890 */ /* 0x000fe4000fffe03f */
[----:B------:R-:W-:Y:S01]  /*0820*/  UIADD3 UR32, UR8, 0x4000, URZ ;  /* 0x0000400008207890 */ /* 0x000fe2000fffe03f */
[----:B------:R-:W-:Y:S02]  /*0830*/  UMOV UR21, UR37 ;  /* 0x0000002500157c82 */ /* 0x000fe40008000000 */
[----:B------:R-:W-:Y:S01]  /*0840*/  UMOV UR17, UR9 ;  /* 0x0000000900117c82 */ /* 0x000fe20008000000 */
[----:B------:R-:W-:Y:S01]  /*0850*/  UMOV UR34, 0x80 ;  /* 0x0000008000227882 */ /* 0x000fe20000000000 */
[----:B------:R-:W-:Y:S01]  /*0860*/  UMOV UR33, UR9 ;  /* 0x0000000900217c82 */ /* 0x000fe20008000000 */
[----:B---3--:R-:W-:-:S07]  /*0870*/  USHF.L.U32 UR11, UR11, 0x6, URZ ;  /* 0x000000060b0b7899 */ /* 0x008fce000800063f */
[----:B------:R-:W-:Y:S01]  /*0880*/  UMOV UR19, UR11 ;  /* 0x0000000b00137c82 */ /* 0x000fe20008000000 */
[----:B------:R-:W-:Y:S01]  /*0890*/  UMOV UR35, UR11 ;  /* 0x0000000b00237c82 */ /* 0x000fe20008000000 */
[----:B------:R3:W-:Y:S01]  /*08a0*/  UTMALDG.4D [UR8], [UR4], desc[UR6] ;  /* 0x00000608040075b4 */ /* 0x0007e20008019000 */
[----:B------:R3:W-:Y:S01]  /*08b0*/  UTMALDG.4D [UR16], [UR4], desc[UR6] ;  /* 0x00000610040075b4 */ /* 0x0007e20008019000 */
[----:B------:R3:W-:Y:S02]  /*08c0*/  UTMALDG.4D [UR32], [UR4], desc[UR6] ;  /* 0x00000620040075b4 */ /* 0x0007e40008019000 */
[----:B---3--:R-:W-:Y:S01]  /*08d0*/  NOP ;  /* 0x0000000000007918 */ /* 0x008fe20000000000 */
.L_x_6:
[----:B------:R-:W-:Y:S05]  /*08e0*/  BSYNC B0 ;  /* 0x0000000000007941 */ /* 0x000fea0003800000 */
.L_x_5:
[----:B------:R-:W1:Y:S01]  /*08f0*/  LDC R133, c[0x0][0x28c] ;  /* 0x0000a300ff857b82 */ /* 0x000e620000000800 */
[----:B------:R-:W-:Y:S01]  /*0900*/  BSSY B0, `(.L_x_9) ;  /* 0x00000c8000007945 */ /* 0x000fe20003800000 */
[----:B------:R-:W-:Y:S02]  /*0910*/  MOV R5, RZ ;  /* 0x000000ff00057202 */ /* 0x000fe40000000f00 */
[----:B-12---:R-:W-:-:S04]  /*0920*/  IADD3 R3, R133, 0x3f, RZ ;  /* 0x0000003f85037810 */ /* 0x006fc80007ffe0ff */
[----:B------:R-:W-:-:S04]  /*0930*/  SHF.R.S32.HI R4, RZ, 0x1f, R3 ;  /* 0x0000001fff047819 */ /* 0x000fc80000011403 */
[----:B------:R-:W-:-:S04]  /*0940*/  LEA.HI R4, R4, R3, RZ, 0x6 ;  /* 0x0000000304047211 */ /* 0x000fc800078f30ff */
[----:B------:R-:W-:Y:S02]  /*0950*/  SHF.R.S32.HI R8, RZ, 0x6, R4 ;  /* 0x00000006ff087819 */ /* 0x000fe40000011404 */
[----:B------:R-:W-:Y:S02]  /*0960*/  MOV R4, 0x1 ;  /* 0x0000000100047802 */ /* 0x000fe40000000f00 */
[----:B------:R-:W-:Y:S01]  /*0970*/  SHF.L.U32 R19, R8, 0x1, RZ ;  /* 0x0000000108137819 */ /* 0x000fe200000006ff */
[----:B------:R-:W-:Y:S06]  /*0980*/  @!P1 BRA `(.L_x_10) ;  /* 0x0000000800fc9947 */ /* 0x000fec0003800000 */
[----:B------:R-:W-:Y:S02]  /*0990*/  ISETP.GE.AND P1, PT, R133, 0x1, PT ;  /* 0x000000018500780c */ /* 0x000fe40003f26270 */
[----:B------:R-:W-:Y:S02]  /*09a0*/  LOP3.LUT R7, R18, 0x1f, RZ, 0xc0, !PT ;  /* 0x0000001f12077812 */ /* 0x000fe400078ec0ff */
[----:B------:R-:W-:Y:S02]  /*09b0*/  MOV R2, RZ ;  /* 0x000000ff00027202 */ /* 0x000fe40000000f00 */
[----:B------:R-:W-:-:S07]  /*09c0*/  MOV R5, RZ ;  /* 0x000000ff00057202 */ /* 0x000fce0000000f00 */
        /* <DEDUP_REMOVED lines=9> */
.L_x_68:
[----:B------:R-:W-:Y:S01]  /*0a60*/  MOV R5, 0x1 ;  /* 0x0000000100057802 */ /* 0x000fe20000000f00 */
[----:B------:R-:W-:Y:S06]  /*0a70*/  @P2 BRA `(.L_x_13) ;  /* 0x0000000000142947 */ /* 0x000fec0003800000 */
[----:B------:R-:W-:Y:S02]  /*0a80*/  ISETP.NE.AND P1, PT, R7, RZ, PT ;  /* 0x000000ff0700720c */ /* 0x000fe40003f25270 */
[----:B-1----:R-:W-:-:S04]  /*0a90*/  MOV R3, 0x6000 ;  /* 0x0000600000037802 */ /* 0x002fc80000000f00 */
[----:B------:R2:W-:Y:S07]  /*0aa0*/  SYNCS.ARRIVE.TRANS64 RZ, [R2+URZ+0x1e000], R3 ;  /* 0x01e0000302ff79a7 */ /* 0x0005ee000800003f */
[----:B------:R-:W-:Y:S05]  /*0ab0*/  @!P1 BRA `(.L_x_13) ;  /* 0x0000000000049947 */ /* 0x000fea0003800000 */
[----:B------:R-:W-:Y:S01]  /*0ac0*/  BPT.TRAP 0x1 ;  /* 0x000000040000795c */ /* 0x000fe20000300000 */
.L_x_13:
[----:B-12---:R-:W1:Y:S01]  /*0ad0*/  S2R R3, SR_CgaCtaId ;  /* 0x0000000000037919 */ /* 0x006e620000008800 */
[----:B------:R-:W-:Y:S01]  /*0ae0*/  R2UR UR32, R2 ;  /* 0x00000000022072ca */ /* 0x000fe200000e0000 */
[----:B------:R-:W-:Y:S01]  /*0af0*/  ULDC.64 UR4, c[0x0][0x198] ;  /* 0x0000660000047ab9 */ /* 0x000fe20000000a00 */
[----:B------:R-:W-:Y:S01]  /*0b00*/  MOV R2, 0x400 ;  /* 0x0000040000027802 */ /* 0x000fe20000000f00 */
[----:B------:R-:W-:Y:S01]  /*0b10*/  UIADD3 UR4, UP0, UR4, 0x1f0, URZ ;  /* 0x000001f004047890 */ /* 0x000fe2000ff1e03f */
[----:B------:R-:W-:Y:S01]  /*0b20*/  MOV R6, 0x1 ;  /* 0x0000000100067802 */ /* 0x000fe20000000f00 */
[----:B------:R-:W-:Y:S01]  /*0b30*/  UMOV UR19, URZ ;  /* 0x0000003f00137c82 */ /* 0x000fe20008000000 */
[----:B------:R-:W-:Y:S01]  /*0b40*/  UMOV UR6, 0x0 ;  /* 0x0000000000067882 */ /* 0x000fe20000000000 */
[----:B------:R-:W-:Y:S01]  /*0b50*/  UIADD3.X UR5, URZ, UR5, URZ, UP0, !UPT ;  /* 0x000000053f057290 */ /* 0x000fe200087fe43f */
[----:B------:R-:W-:Y:S01]  /*0b60*/  ISETP.NE.AND P2, PT, R17, RZ, PT ;  /* 0x000000ff1100720c */ /* 0x000fe20003f45270 */
[----:B------:R-:W-:Y:S01]  /*0b70*/  UMOV UR7, 0x10000000 ;  /* 0x1000000000077882 */ /* 0x000fe20000000000 */
[----:B------:R-:W-:Y:S01]  /*0b80*/  UMOV UR18, URZ ;  /* 0x0000003f00127c82 */ /* 0x000fe20008000000 */
[----:B------:R-:W-:Y:S01]  /*0b90*/  UMOV UR20, UR36 ;  /* 0x0000002400147c82 */ /* 0x000fe20008000000 */
[----:B------:R-:W-:Y:S01]  /*0ba0*/  UMOV UR21, UR37 ;  /* 0x0000002500157c82 */ /* 0x000fe20008000000 */
[----:B------:R-:W-:-:S02]  /*0bb0*/  UIADD3 UR16, UR32, 0x6000, URZ ;  /* 0x0000600020107890 */ /* 0x000fc4000fffe03f */
[----:B------:R-:W-:Y:S02]  /*0bc0*/  UIADD3 UR17, UR32, 0x1e000, URZ ;  /* 0x0001e00020117890 */ /* 0x000fe4000fffe03f */
[----:B------:R-:W-:Y:S02]  /*0bd0*/  UIADD3 UR8, UR32, 0x8000, URZ ;  /* 0x0000800020087890 */ /* 0x000fe4000fffe03f */
[----:B------:R-:W-:Y:S01]  /*0be0*/  UIADD3 UR32, UR32, 0xa000, URZ ;  /* 0x0000a00020207890 */ /* 0x000fe2000fffe03f */
[----:B------:R-:W-:Y:S01]  /*0bf0*/  UMOV UR10, 0x40 ;  /* 0x00000040000a7882 */ /* 0x000fe20000000000 */
[----:B------:R-:W-:Y:S01]  /*0c00*/  UMOV UR12, UR36 ;  /* 0x00000024000c7c82 */ /* 0x000fe20008000000 */
[----:B------:R-:W-:Y:S01]  /*0c10*/  UMOV UR13, UR37 ;  /* 0x00000025000d7c82 */ /* 0x000fe20008000000 */
[----:B------:R-:W-:Y:S01]  /*0c20*/  UMOV UR11, UR19 ;  /* 0x00000013000b7c82 */ /* 0x000fe20008000000 */
[----:B------:R-:W-:Y:S01]  /*0c30*/  UMOV UR9, UR17 ;  /* 0x0000001100097c82 */ /* 0x000fe20008000000 */
[----:B------:R-:W-:Y:S01]  /*0c40*/  UMOV UR34, 0x80 ;  /* 0x0000008000227882 */ /* 0x000fe20000000000 */
[----:B------:R-:W-:Y:S01]  /*0c50*/  UMOV UR35, UR19 ;  /* 0x0000001300237c82 */ /* 0x000fe20008000000 */
[----:B------:R2:W-:Y:S01]  /*0c60*/  UTMALDG.4D [UR16], [UR4], desc[UR6] ;  /* 0x00000610040075b4 */ /* 0x0005e20008019000 */
[----:B------:R-:W-:Y:S01]  /*0c70*/  UMOV UR33, UR17 ;  /* 0x0000001100217c82 */ /* 0x000fe20008000000 */
[----:B-1----:R-:W-:-:S02]  /*0c80*/  LEA R4, R3, R2, 0x18 ;  /* 0x0000000203047211 */ /* 0x002fc400078ec0ff */
[----:B------:R-:W-:Y:S02]  /*0c90*/  SHF.L.U32 R2, R6, 0x1f, RZ ;  /* 0x0000001f06027819 */ /* 0x000fe400000006ff */
[----:B------:R-:W-:Y:S01]  /*0ca0*/  LEA R3, R5, R4, 0x3 ;  /* 0x0000000405037211 */ /* 0x000fe200078e18ff */
[----:B------:R2:W-:Y:S01]  /*0cb0*/  UTMALDG.4D [UR8], [UR4], desc[UR6] ;  /* 0x00000608040075b4 */ /* 0x0005e20008019000 */
[----:B------:R2:W-:Y:S02]  /*0cc0*/  UTMALDG.4D [UR32], [UR4], desc[UR6] ;  /* 0x00000620040075b4 */ /* 0x0005e40008019000 */
[----:B------:R-:W1:Y:S02]  /*0cd0*/  SYNCS.PHASECHK.TRANS64.TRYWAIT P1, [R3+URZ+0x1e020], R2 ;  /* 0x01e02002030075a7 */ /* 0x000e64000802017f */
[----:B-12---:R-:W-:Y:S05]  /*0ce0*/  @!P1 BRA `(.L_x_14) ;  /* 0x0000007000249947 */ /* 0x006fea0003800000 */
.L_x_69:
[----:B-1----:R-:W-:Y:S01]  /*0cf0*/  MOV R2, 0x1 ;  /* 0x0000000100027802 */ /* 0x002fe20000000f00 */
[----:B------:R-:W-:Y:S06]  /*0d00*/  @P2 BRA `(.L_x_15) ;  /* 0x0000000000142947 */ /* 0x000fec0003800000 */
[----:B------:R-:W-:Y:S02]  /*0d10*/  ISETP.NE.AND P1, PT, R7, RZ, PT ;  /* 0x000000ff0700720c */ /* 0x000fe40003f25270 */
[----:B------:R-:W-:-:S04]  /*0d20*/  MOV R6, 0x6000 ;  /* 0x0000600000067802 */ /* 0x000fc80000000f00 */
[----:B------:R1:W-:Y:S07]  /*0d30*/  SYNCS.ARRIVE.TRANS64 RZ, [R3+URZ+0x1e000], R6 ;  /* 0x01e0000603ff79a7 */ /* 0x0003ee000800003f */
[----:B------:R-:W-:Y:S05]  /*0d40*/  @!P1 BRA `(.L_x_15) ;  /* 0x0000000000049947 */ /* 0x000fea0003800000 */
[----:B------:R-:W-:Y:S01]  /*0d50*/  BPT.TRAP 0x1 ;  /* 0x000000040000795c */ /* 0x000fe20000300000 */
.L_x_15:
[----:B------:R-:W-:Y:S01]  /*0d60*/  IMAD R4, R5, 0x6000, R4 ;  /* 0x0000600005047824 */ /* 0x000fe200078e0204 */
[----:B------:R-:W-:Y:S01]  /*0d70*/  R2UR UR17, R3 ;  /* 0x00000000031172ca */ /* 0x000fe200000e0000 */
[----:B------:R-:W-:Y:S01]  /*0d80*/  ULDC.64 UR4, c[0x0][0x198] ;  /* 0x0000660000047ab9 */ /* 0x000fe20000000a00 */
[----:B------:R-:W-:Y:S01]  /*0d90*/  UMOV UR19, URZ ;  /* 0x0000003f00137c82 */ /* 0x000fe20008000000 */
[----:B------:R-:W-:Y:S01]  /*0da0*/  UIADD3 UR4, UP0, UR4, 0x2f0, URZ ;  /* 0x000002f004047890 */ /* 0x000fe2000ff1e03f */
[----:B------:R-:W-:Y:S01]  /*0db0*/  R2UR UR32, R4 ;  /* 0x00000000042072ca */ /* 0x000fe200000e0000 */
[----:B------:R-:W-:Y:S01]  /*0dc0*/  UMOV UR6, 0x0 ;  /* 0x0000000000067882 */ /* 0x000fe20000000000 */
[----:B------:R-:W-:Y:S01]  /*0dd0*/  UMOV UR7, 0x10000000 ;  /* 0x1000000000077882 */ /* 0x000fe20000000000 */
[----:B------:R-:W-:Y:S01]  /*0de0*/  UIADD3.X UR5, URZ, UR5, URZ, UP0, !UPT ;  /* 0x000000053f057290 */ /* 0x000fe200087fe43f */
[----:B------:R-:W-:Y:S01]  /*0df0*/  IADD3 R5, R5, 0x1, RZ ;  /* 0x0000000105057810 */ /* 0x000fe20007ffe0ff */
[----:B------:R-:W-:Y:S01]  /*0e00*/  UMOV UR18, URZ ;  /* 0x0000003f00127c82 */ /* 0x000fe20008000000 */
[----:B------:R-:W-:Y:S01]  /*0e10*/  UMOV UR20, UR36 ;  /* 0x0000002400147c82 */ /* 0x000fe20008000000 */
[----:B------:R-:W-:Y:S01]  /*0e20*/  UMOV UR21, UR37 ;  /* 0x0000002500157c82 */ /* 0x000fe20008000000 */
[----:B------:R-:W-:Y:S01]  /*0e30*/  UMOV UR10, 0x40 ;  /* 0x00000040000a7882 */ /* 0x000fe20000000000 */
[----:B------:R-:W-:Y:S01]  /*0e40*/  UIADD3 UR17, UR17, 0x1e000, URZ ;  /* 0x0001e00011117890 */ /* 0x000fe2000fffe03f */
[----:B------:R-:W-:Y:S01]  /*0e50*/  UMOV UR12, UR36 ;  /* 0x00000024000c7c82 */ /* 0x000fe20008000000 */
[----:B------:R-:W-:-:S02]  /*0e60*/  UMOV UR13, UR37 ;  /* 0x00000025000d7c82 */ /* 0x000fc40008000000 */
[----:B------:R-:W-:Y:S02]  /*0e70*/  UIADD3 UR16, UR32, 0x6000, URZ ;  /* 0x0000600020107890 */ /* 0x000fe4000fffe03f */
[----:B------:R-:W-:Y:S02]  /*0e80*/  UIADD3 UR8, UR32, 0x8000, URZ ;  /* 0x0000800020087890 */ /* 0x000fe4000fffe03f */
[----:B------:R-:W-:Y:S01]  /*0e90*/  UIADD3 UR32, UR32, 0xa000, URZ ;  /* 0x0000a00020207890 */ /* 0x000fe2000fffe03f */
[----:B------:R-:W-:Y:S01]  /*0ea0*/  UMOV UR11, UR19 ;  /* 0x00000013000b7c82 */ /* 0x000fe20008000000 */
[----:B------:R-:W-:Y:S01]  /*0eb0*/  UMOV UR9, UR17 ;  /* 0x0000001100097c82 */ /* 0x000fe20008000000 */
[----:B------:R-:W-:Y:S01]  /*0ec0*/  UMOV UR34, 0x80 ;  /* 0x0000008000227882 */ /* 0x000fe20000000000 */
[----:B------:R-:W-:Y:S01]  /*0ed0*/  UMOV UR35, UR19 ;  /* 0x0000001300237c82 */ /* 0x000fe20008000000 */
[----:B------:R2:W-:Y:S01]  /*0ee0*/  UTMALDG.4D [UR16], [UR4], desc[UR6] ;  /* 0x00000610040075b4 */ /* 0x0005e20008019000 */
[----:B------:R-:W-:Y:S01]  /*0ef0*/  UMOV UR33, UR17 ;  /* 0x0000001100217c82 */ /* 0x000fe20008000000 */
[----:B------:R2:W-:Y:S02]  /*0f00*/  UTMALDG.4D [UR8], [UR4], desc[UR6] ;  /* 0x00000608040075b4 */ /* 0x0005e40008019000 */
[----:B------:R2:W-:Y:S02]  /*0f10*/  UTMALDG.4D [UR32], [UR4], desc[UR6] ;  /* 0x00000620040075b4 */ /* 0x0005e40008019000 */
[----:B--2---:R-:W-:Y:S01]  /*0f20*/  NOP ;  /* 0x0000000000007918 */ /* 0x004fe20000000000 */
.L_x_11:
[----:B------:R-:W-:Y:S02]  /*0f30*/  ISETP.GE.AND P1, PT, R133, 0x41, PT ;  /* 0x000000418500780c */ /* 0x000fe40003f26270 */
[----:B------:R-:W-:-:S11]  /*0f40*/  MOV R4, 0x1 ;  /* 0x0000000100047802 */ /* 0x000fd60000000f00 */
[----:B------:R-:W-:Y:S05]  /*0f50*/  @!P1 BRA `(.L_x_16) ;  /* 0x0000000400849947 */ /* 0x000fea0003800000 */
[----:B------:R-:W2:Y:S01]  /*0f60*/  S2R R4, SR_CgaCtaId ;  /* 0x0000000000047919 */ /* 0x000ea20000008800 */
[----:B-1----:R-:W-:Y:S02]  /*0f70*/  MOV R3, 0x400 ;  /* 0x0000040000037802 */ /* 0x002fe40000000f00 */
[----:B------:R-:W-:Y:S02]  /*0f80*/  MOV R6, 0x1 ;  /* 0x0000000100067802 */ /* 0x000fe40000000f00 */
[----:B------:R-:W-:Y:S02]  /*0f90*/  ISETP.NE.AND P2, PT, R17, RZ, PT ;  /* 0x000000ff1100720c */ /* 0x000fe40003f45270 */
[----:B------:R-:W-:Y:S02]  /*0fa0*/  SHF.L.U32 R6, R6, 0x1f, RZ ;  /* 0x0000001f06067819 */ /* 0x000fe400000006ff */
[----:B--2---:R-:W-:-:S04]  /*0fb0*/  LEA R4, R4, R3, 0x18 ;  /* 0x0000000304047211 */ /* 0x004fc800078ec0ff */
[----:B------:R-:W-:-:S04]  /*0fc0*/  LEA R3, R5, R4, 0x3 ;  /* 0x0000000405037211 */ /* 0x000fc800078e18ff */
[----:B------:R-:W1:Y:S02]  /*0fd0*/  SYNCS.PHASECHK.TRANS64.TRYWAIT P1, [R3+URZ+0x1e020], R6 ;  /* 0x01e02006030075a7 */ /* 0x000e64000802017f */
[----:B-1----:R-:W-:Y:S05]  /*0fe0*/  @!P1 BRA `(.L_x_17) ;  /* 0x0000006c00789947 */ /* 0x002fea0003800000 */
.L_x_70:
[----:B------:R-:W-:Y:S05]  /*0ff0*/  @P2 BRA `(.L_x_18) ;  /* 0x0000000000142947 */ /* 0x000fea0003800000 */
[----:B------:R-:W-:Y:S01]  /*1000*/  ISETP.NE.AND P1, PT, R7, RZ, PT ;  /* 0x000000ff0700720c */ /* 0x000fe20003f25270 */
[----:B-1----:R-:W-:-:S04]  /*1010*/  IMAD.MOV.U32 R6, RZ, RZ, 0x6000 ;  /* 0x00006000ff067424 */ /* 0x002fc800078e00ff */
[----:B------:R2:W-:Y:S08]  /*1020*/  SYNCS.ARRIVE.TRANS64 RZ, [R3+URZ+0x1e000], R6 ;  /* 0x01e0000603ff79a7 */ /* 0x0005f0000800003f */
[----:B------:R-:W-:Y:S05]  /*1030*/  @!P1 BRA `(.L_x_18) ;  /* 0x0000000000049947 */ /* 0x000fea0003800000 */
[----:B------:R-:W-:Y:S01]  /*1040*/  BPT.TRAP 0x1 ;  /* 0x000000040000795c */ /* 0x000fe20000300000 */
.L_x_18:
[----:B-12---:R-:W1:Y:S01]  /*1050*/  S2R R6, SR_CgaCtaId ;  /* 0x0000000000067919 */ /* 0x006e620000008800 */
[----:B------:R-:W-:Y:S01]  /*1060*/  IMAD R4, R5, 0x6000, R4 ;  /* 0x0000600005047824 */ /* 0x000fe200078e0204 */
[----:B------:R-:W-:Y:S01]  /*1070*/  R2UR UR17, R3 ;  /* 0x00000000031172ca */ /* 0x000fe200000e0000 */
[----:B------:R-:W-:Y:S01]  /*1080*/  ULDC.64 UR4, c[0x0][0x198] ;  /* 0x0000660000047ab9 */ /* 0x000fe20000000a00 */
[----:B------:R-:W-:Y:S01]  /*1090*/  R2UR UR19, R2 ;  /* 0x00000000021372ca */ /* 0x000fe200000e0000 */
[----:B------:R-:W-:Y:S01]  /*10a0*/  UIADD3 UR4, UP0, UR4, 0x1f0, URZ ;  /* 0x000001f004047890 */ /* 0x000fe2000ff1e03f */
[----:B------:R-:W-:Y:S01]  /*10b0*/  R2UR UR32, R4 ;  /* 0x00000000042072ca */ /* 0x000fe200000e0000 */
[----:B------:R-:W-:Y:S01]  /*10c0*/  UMOV UR6, 0x0 ;  /* 0x0000000000067882 */ /* 0x000fe20000000000 */
[----:B------:R-:W-:Y:S01]  /*10d0*/  IADD3 R5, R5, 0x1, RZ ;  /* 0x0000000105057810 */ /* 0x000fe20007ffe0ff */
[----:B------:R-:W-:Y:S01]  /*10e0*/  UIADD3.X UR5, URZ, UR5, URZ, UP0, !UPT ;  /* 0x000000053f057290 */ /* 0x000fe200087fe43f */
[----:B------:R-:W-:Y:S01]  /*10f0*/  MOV R3, 0x400 ;  /* 0x0000040000037802 */ /* 0x000fe20000000f00 */
[----:B------:R-:W-:Y:S01]  /*1100*/  UMOV UR7, 0x10000000 ;  /* 0x1000000000077882 */ /* 0x000fe20000000000 */
[C---:B------:R-:W-:Y:S01]  /*1110*/  ISETP.NE.AND P2, PT, R5.reuse, 0x4, PT ;  /* 0x000000040500780c */ /* 0x040fe20003f45270 */
[----:B------:R-:W-:Y:S01]  /*1120*/  UMOV UR18, URZ ;  /* 0x0000003f00127c82 */ /* 0x000fe20008000000 */
[C---:B------:R-:W-:Y:S01]  /*1130*/  ISETP.NE.AND P1, PT, R5.reuse, 0x4, PT ;  /* 0x000000040500780c */ /* 0x040fe20003f25270 */
[----:B------:R-:W-:Y:S01]  /*1140*/  UIADD3 UR17, UR17, 0x1e000, URZ ;  /* 0x0001e00011117890 */ /* 0x000fe2000fffe03f */
[----:B------:R-:W-:Y:S01]  /*1150*/  SEL R5, R5, RZ, P2 ;  /* 0x000000ff05057207 */ /* 0x000fe20001000000 */
[----:B------:R-:W-:Y:S01]  /*1160*/  USHF.L.U32 UR19, UR19, 0x6, URZ ;  /* 0x0000000613137899 */ /* 0x000fe2000800063f */
[----:B------:R-:W-:Y:S01]  /*1170*/  SEL R4, RZ, 0x1, !P1 ;  /* 0x00000001ff047807 */ /* 0x000fe20004800000 */
[----:B------:R-:W-:Y:S01]  /*1180*/  UIADD3 UR16, UR32, 0x6000, URZ ;  /* 0x0000600020107890 */ /* 0x000fe2000fffe03f */
[----:B------:R-:W-:Y:S01]  /*1190*/  ISETP.NE.AND P2, PT, R17, RZ, PT ;  /* 0x000000ff1100720c */ /* 0x000fe20003f45270 */
[----:B------:R-:W-:-:S02]  /*11a0*/  UIADD3 UR8, UR32, 0x8000, URZ ;  /* 0x0000800020087890 */ /* 0x000fc4000fffe03f */
[----:B------:R-:W-:Y:S01]  /*11b0*/  UIADD3 UR32, UR32, 0xa000, URZ ;  /* 0x0000a00020207890 */ /* 0x000fe2000fffe03f */
[----:B------:R-:W-:Y:S01]  /*11c0*/  UMOV UR20, UR36 ;  /* 0x0000002400147c82 */ /* 0x000fe20008000000 */
[----:B------:R-:W-:Y:S01]  /*11d0*/  UMOV UR21, UR37 ;  /* 0x0000002500157c82 */ /* 0x000fe20008000000 */
[----:B------:R-:W-:Y:S01]  /*11e0*/  UMOV UR10, 0x40 ;  /* 0x00000040000a7882 */ /* 0x000fe20000000000 */
[----:B------:R-:W-:Y:S01]  /*11f0*/  UMOV UR12, UR36 ;  /* 0x00000024000c7c82 */ /* 0x000fe20008000000 */
[----:B------:R-:W-:Y:S01]  /*1200*/  UMOV UR13, UR37 ;  /* 0x00000025000d7c82 */ /* 0x000fe20008000000 */
[----:B------:R-:W-:Y:S01]  /*1210*/  UMOV UR9, UR17 ;  /* 0x0000001100097c82 */ /* 0x000fe20008000000 */
[----:B------:R-:W-:Y:S01]  /*1220*/  UMOV UR11, UR19 ;  /* 0x00000013000b7c82 */ /* 0x000fe20008000000 */
[----:B-1----:R-:W-:Y:S01]  /*1230*/  LEA R6, R6, R3, 0x18 ;  /* 0x0000000306067211 */ /* 0x002fe200078ec0ff */
[----:B------:R-:W-:Y:S01]  /*1240*/  UMOV UR34, 0x80 ;  /* 0x0000008000227882 */ /* 0x000fe20000000000 */
[----:B------:R-:W-:Y:S01]  /*1250*/  SHF.L.U32 R3, R4, 0x1f, RZ ;  /* 0x0000001f04037819 */ /* 0x000fe200000006ff */
[----:B------:R-:W-:Y:S01]  /*1260*/  UMOV UR33, UR17 ;  /* 0x0000001100217c82 */ /* 0x000fe20008000000 */
[----:B------:R-:W-:Y:S01]  /*1270*/  LEA R10, R5, R6, 0x3 ;  /* 0x00000006050a7211 */ /* 0x000fe200078e18ff */
[----:B------:R1:W-:Y:S01]  /*1280*/  UTMALDG.4D [UR16], [UR4], desc[UR6] ;  /* 0x00000610040075b4 */ /* 0x0003e20008019000 */
[----:B------:R-:W-:Y:S01]  /*1290*/  UMOV UR35, UR19 ;  /* 0x0000001300237c82 */ /* 0x000fe20008000000 */
[----:B------:R1:W-:Y:S01]  /*12a0*/  UTMALDG.4D [UR8], [UR4], desc[UR6] ;  /* 0x00000608040075b4 */ /* 0x0003e20008019000 */
[----:B------:R1:W-:Y:S01]  /*12b0*/  UTMALDG.4D [UR32], [UR4], desc[UR6] ;  /* 0x00000620040075b4 */ /* 0x0003e20008019000 */
[----:B------:R-:W2:Y:S02]  /*12c0*/  SYNCS.PHASECHK.TRANS64.TRYWAIT P1, [R10+URZ+0x1e020], R3 ;  /* 0x01e020030a0075a7 */ /* 0x000ea4000802017f */
[----:B-12---:R-:W-:Y:S05]  /*12d0*/  @!P1 BRA `(.L_x_19) ;  /* 0x0000006800d09947 */ /* 0x006fea0003800000 */
.L_x_71:
[----:B------:R-:W-:Y:S05]  /*12e0*/  @P2 BRA `(.L_x_20) ;  /* 0x0000000000142947 */ /* 0x000fea0003800000 */
[----:B------:R-:W-:Y:S02]  /*12f0*/  ISETP.NE.AND P1, PT, R7, RZ, PT ;  /* 0x000000ff0700720c */ /* 0x000fe40003f25270 */
[----:B-1----:R-:W-:-:S04]  /*1300*/  MOV R3, 0x6000 ;  /* 0x0000600000037802 */ /* 0x002fc80000000f00 */
[----:B------:R2:W-:Y:S07]  /*1310*/  SYNCS.ARRIVE.TRANS64 RZ, [R10+URZ+0x1e000], R3 ;  /* 0x01e000030aff79a7 */ /* 0x0005ee000800003f */
[----:B------:R-:W-:Y:S05]  /*1320*/  @!P1 BRA `(.L_x_20) ;  /* 0x0000000000049947 */ /* 0x000fea0003800000 */
[----:B------:R-:W-:Y:S01]  /*1330*/  BPT.TRAP 0x1 ;  /* 0x000000040000795c */ /* 0x000fe20000300000 */
.L_x_20:
[C---:B------:R-:W-:Y:S01]  /*1340*/  IMAD R6, R5.reuse, 0x6000, R6 ;  /* 0x0000600005067824 */ /* 0x040fe200078e0206 */
[----:B------:R-:W-:Y:S01]  /*1350*/  R2UR UR17, R10 ;  /* 0x000000000a1172ca */ /* 0x000fe200000e0000 */
[----:B------:R-:W-:Y:S01]  /*1360*/  ULDC.64 UR4, c[0x0][0x198] ;  /* 0x0000660000047ab9 */ /* 0x000fe20000000a00 */
[----:B------:R-:W-:Y:S01]  /*1370*/  R2UR UR19, R2 ;  /* 0x00000000021372ca */ /* 0x000fe200000e0000 */
        /* <DEDUP_REMOVED lines=11> */
[C---:B------:R-:W-:Y:S01]  /*1430*/  ISETP.NE.AND P1, PT, R5.reuse, 0x4, PT ;  /* 0x000000040500780c */ /* 0x040fe20003f25270 */
[----:B------:R-:W-:Y:S01]  /*1440*/  USHF.L.U32 UR19, UR19, 0x6, URZ ;  /* 0x0000000613137899 */ /* 0x000fe2000800063f */
[----:B------:R-:W-:Y:S01]  /*1450*/  IADD3 R2, R2, 0x1, RZ ;  /* 0x0000000102027810 */ /* 0x000fe20007ffe0ff */
[----:B------:R-:W-:Y:S01]  /*1460*/  UIADD3 UR16, UR32, 0x6000, URZ ;  /* 0x0000600020107890 */ /* 0x000fe2000fffe03f */
[----:B-12---:R-:W-:Y:S01]  /*1470*/  SEL R3, RZ, 0x1, P1 ;  /* 0x00000001ff037807 */ /* 0x006fe20000800000 */
[----:B------:R-:W-:Y:S01]  /*1480*/  UIADD3 UR8, UR32, 0x8000, URZ ;  /* 0x0000800020087890 */ /* 0x000fe2000fffe03f */
[----:B------:R-:W-:Y:S01]  /*1490*/  SEL R5, R5, RZ, P1 ;  /* 0x000000ff05057207 */ /* 0x000fe20000800000 */
[----:B------:R-:W-:Y:S01]  /*14a0*/  UIADD3 UR32, UR32, 0xa000, URZ ;  /* 0x0000a00020207890 */ /* 0x000fe2000fffe03f */
[----:B------:R-:W-:Y:S01]  /*14b0*/  LOP3.LUT R4, R4, R3, RZ, 0x3c, !PT ;  /* 0x0000000304047212 */ /* 0x000fe200078e3cff */
        /* <DEDUP_REMOVED lines=8> */
[----:B------:R2:W-:Y:S01]  /*1540*/  UTMALDG.4D [UR8], [UR4], desc[UR6] ;  /* 0x00000608040075b4 */ /* 0x0005e20008019000 */
[----:B------:R2:W-:Y:S02]  /*1550*/  UTMALDG.4D [UR32], [UR4], desc[UR6] ;  /* 0x00000620040075b4 */ /* 0x0005e40008019000 */
[----:B--2---:R-:W-:Y:S01]  /*1560*/  NOP ;  /* 0x0000000000007918 */ /* 0x004fe20000000000 */
.L_x_16:
[----:B------:R-:W-:-:S07]  /*1570*/  IADD3 R19, R19, -0x4, RZ ;  /* 0xfffffffc13137810 */ /* 0x000fce0007ffe0ff */
.L_x_10:
[----:B------:R-:W-:Y:S05]  /*1580*/  BSYNC B0 ;  /* 0x0000000000007941 */ /* 0x000fea0003800000 */
.L_x_9:
[----:B-1----:R-:W1:Y:S01]  /*1590*/  S2R R3, SR_CgaCtaId ;  /* 0x0000000000037919 */ /* 0x002e620000008800 */
[----:B------:R-:W-:Y:S02]  /*15a0*/  MOV R16, 0x400 ;  /* 0x0000040000107802 */ /* 0x000fe40000000f00 */
[----:B------:R-:W-:Y:S02]  /*15b0*/  SHF.L.U32 R57, RZ, 0x1f, RZ ;  /* 0x0000001fff397819 */ /* 0x000fe400000006ff */
[----:B-1----:R-:W-:-:S04]  /*15c0*/  LEA R16, R3, R16, 0x18 ;  /* 0x0000001003107211 */ /* 0x002fc800078ec0ff */
[----:B------:R-:W1:Y:S02]  /*15d0*/  SYNCS.PHASECHK.TRANS64.TRYWAIT P1, [R16+URZ+0x1e040], R57 ;  /* 0x01e04039100075a7 */ /* 0x000e64000802017f */
[----:B-1----:R-:W-:Y:S05]  /*15e0*/  @!P1 BRA `(.L_x_21) ;  /* 0x0000006800209947 */ /* 0x002fea0003800000 */
.L_x_72:
[----:B------:R-:W2:Y:S01]  /*15f0*/  SYNCS.PHASECHK.TRANS64.TRYWAIT P1, [R16+URZ+0x1e000], R57 ;  /* 0x01e00039100075a7 */ /* 0x000ea2000802017f */
[----:B------:R-:W-:Y:S01]  /*1600*/  MOV R6, RZ ;  /* 0x000000ff00067202 */ /* 0x000fe20000000f00 */
[----:B--2---:R-:W-:Y:S06]  /*1610*/  @!P1 BRA `(.L_x_22) ;  /* 0x0000006800289947 */ /* 0x004fec0003800000 */
.L_x_73:
[----:B------:R-:W-:Y:S05]  /*1620*/  WARPSYNC.ALL ;  /* 0x0000000000007948 */ /* 0x000fea0003800000 */
[C---:B------:R-:W-:Y:S01]  /*1630*/  R2UR UR15, R16.reuse ;  /* 0x00000000100f72ca */ /* 0x040fe200000e0000 */
[----:B------:R-:W-:Y:S01]  /*1640*/  WARPGROUP.ARRIVE ;  /* 0x00000000000079c5 */ /* 0x000fe20000000000 */
[----:B------:R-:W-:Y:S01]  /*1650*/  R2UR UR4, R16 ;  /* 0x00000000100472ca */ /* 0x000fe200000e0000 */
[----:B------:R-:W-:Y:S01]  /*1660*/  UMOV UR7, 0x40000040 ;  /* 0x4000004000077882 */ /* 0x000fe20000000000 */
[----:B------:R-:W-:Y:S01]  /*1670*/  UMOV UR23, 0x40000040 ;  /* 0x4000004000177882 */ /* 0x000fe20000000000 */
[----:B------:R-:W-:Y:S01]  /*1680*/  UMOV UR21, UR7 ;  /* 0x0000000700157c82 */ /* 0x000fe20008000000 */
[----:B------:R-:W-:Y:S01]  /*1690*/  UMOV UR11, 0x40000040 ;  /* 0x40000040000b7882 */ /* 0x000fe20000000000 */
[----:B------:R-:W-:Y:S01]  /*16a0*/  MOV R153, UR7 ;  /* 0x0000000700997c02 */ /* 0x000fe20008000f00 */
[----:B------:R-:W-:Y:S01]  /*16b0*/  UMOV UR5, UR11 ;  /* 0x0000000b00057c82 */ /* 0x000fe20008000000 */
[----:B------:R-:W-:Y:S01]  /*16c0*/  UMOV UR7, 0x40000040 ;  /* 0x4000004000077882 */ /* 0x000fe20000000000 */
[----:B------:R-:W-:Y:S01]  /*16d0*/  MOV R155, UR11 ;  /* 0x0000000b009b7c02 */ /* 0x000fe20008000f00 */
[----:B------:R-:W-:Y:S01]  /*16e0*/  UMOV UR11, 0x40000040 ;  /* 0x40000040000b7882 */ /* 0x000fe20000000000 */
[----:B------:R-:W-:Y:S01]  /*16f0*/  UMOV UR57, 0x40000040 ;  /* 0x4000004000397882 */ /* 0x000fe20000000000 */
[----:B------:R-:W-:Y:S01]  /*1700*/  UIADD3 UR15, UR15, 0x6000, URZ ;  /* 0x000060000f0f7890 */ /* 0x000fe2000fffe03f */
[----:B------:R-:W-:Y:S01]  /*1710*/  MOV R157, UR11 ;  /* 0x0000000b009d7c02 */ /* 0x000fe20008000f00 */
[----:B------:R-:W-:-:S02]  /*1720*/  USHF.R.U32.HI UR4, URZ, 0x4, UR4 ;  /* 0x000000043f047899 */ /* 0x000fc40008011604 */
[----:B------:R-:W-:Y:S02]  /*1730*/  USHF.R.U32.HI UR15, URZ, 0x4, UR15 ;  /* 0x000000043f0f7899 */ /* 0x000fe4000801160f */
[----:B------:R-:W-:Y:S02]  /*1740*/  ULOP3.LUT UR4, UR4, 0x3fff, URZ, 0xc0, !UPT ;  /* 0x00003fff04047892 */ /* 0x000fe4000f8ec03f */
[----:B------:R-:W-:Y:S02]  /*1750*/  ULOP3.LUT UR15, UR15, 0x3fff, URZ, 0xc0, !UPT ;  /* 0x00003fff0f0f7892 */ /* 0x000fe4000f8ec03f */
[----:B------:R-:W-:Y:S02]  /*1760*/  ULOP3.LUT UR8, UR4, 0x10000, URZ, 0xfc, !UPT ;  /* 0x0001000004087892 */ /* 0x000fe4000f8efc3f */
[----:B------:R-:W-:Y:S02]  /*1770*/  ULOP3.LUT UR22, UR15, 0x10000, URZ, 0xfc, !UPT ;  /* 0x000100000f167892 */ /* 0x000fe4000f8efc3f */
[----:B------:R-:W-:-:S02]  /*1780*/  UIADD3 UR4, UR8, 0x2, URZ ;  /* 0x0000000208047890 */ /* 0x000fc4000fffe03f */
[----:B------:R-:W-:Y:S02]  /*1790*/  UIADD3 UR56, UR8, 0x204, URZ ;  /* 0x0000020408387890 */ /* 0x000fe4000fffe03f */
[----:B------:R-:W-:Y:S01]  /*17a0*/  UMOV UR6, UR8 ;  /* 0x0000000800067c82 */ /* 0x000fe20008000000 */
[----:B------:R-:W-:Y:S01]  /*17b0*/  UIADD3 UR58, UR22, 0x204, URZ ;  /* 0x00000204163a7890 */ /* 0x000fe2000fffe03f */
[----:B------:R-:W-:Y:S01]  /*17c0*/  MOV R152, UR6 ;  /* 0x0000000600987c02 */ /* 0x000fe20008000f00 */
[----:B------:R-:W-:Y:S01]  /*17d0*/  UMOV UR20, UR6 ;  /* 0x0000000600147c82 */ /* 0x000fe20008000000 */
[----:B------:R-:W-:Y:S02]  /*17e0*/  UIADD3 UR6, UR22, 0x2, URZ ;  /* 0x0000000216067890 */ /* 0x000fe4000fffe03f */
[----:B------:R-:W-:Y:S01]  /*17f0*/  HGMMA.64x64x16.F32.BF16 R24, gdesc[UR20], RZ, !UPT, gsb0 ;  /* 0x00e00000141879f0 */ /* 0x000fe2000c0018ff */
[----:B------:R-:W-:Y:S01]  /*1800*/  UMOV UR10, UR4 ;  /* 0x00000004000a7c82 */ /* 0x000fe20008000000 */
[----:B------:R-:W-:Y:S01]  /*1810*/  UMOV UR59, 0x40000040 ;  /* 0x40000040003b7882 */ /* 0x000fe20000000000 */
[----:B------:R-:W-:Y:S01]  /*1820*/  UMOV UR4, UR10 ;  /* 0x0000000a00047c82 */ /* 0x000fe20008000000 */
[----:B------:R-:W-:Y:S01]  /*1830*/  MOV R154, UR10 ;  /* 0x0000000a009a7c02 */ /* 0x000fe20008000f00 */
[----:B------:R-:W-:-:S02]  /*1840*/  UIADD3 UR52, UR8, 0x206, URZ ;  /* 0x0000020608347890 */ /* 0x000fc4000fffe03f */
[----:B------:R-:W-:Y:S01]  /*1850*/  UIADD3 UR54, UR22, 0x206, URZ ;  /* 0x0000020616367890 */ /* 0x000fe2000fffe03f */
[----:B------:R-:W-:Y:S01]  /*1860*/  UMOV UR53, 0x40000040 ;  /* 0x4000004000357882 */ /* 0x000fe20000000000 */
[----:B------:R-:W-:Y:S01]  /*1870*/  UMOV UR55, 0x40000040 ;  /* 0x4000004000377882 */ /* 0x000fe20000000000 */
[----:B------:R-:W-:Y:S02]  /*1880*/  UIADD3 UR48, UR8, 0x400, URZ ;  /* 0x0000040008307890 */ /* 0x000fe4000fffe03f */
[----:B------:R-:W-:Y:S01]  /*1890*/  UIADD3 UR50, UR22, 0x400, URZ ;  /* 0x0000040016327890 */ /* 0x000fe2000fffe03f */
[----:B------:R-:W-:Y:S01]  /*18a0*/  UMOV UR49, 0x40000040 ;  /* 0x4000004000317882 */ /* 0x000fe20000000000 */
[----:B------:R-:W-:Y:S01]  /*18b0*/  UMOV UR51, 0x40000040 ;  /* 0x4000004000337882 */ /* 0x000fe20000000000 */
[----:B------:R-:W-:Y:S02]  /*18c0*/  UIADD3 UR44, UR8, 0x402, URZ ;  /* 0x00000402082c7890 */ /* 0x000fe4000fffe03f */
[----:B------:R-:W-:Y:S01]  /*18d0*/  UIADD3 UR46, UR22, 0x402, URZ ;  /* 0x00000402162e7890 */ /* 0x000fe2000fffe03f */
[----:B------:R-:W-:Y:S01]  /*18e0*/  UMOV UR45, 0x40000040 ;  /* 0x40000040002d7882 */ /* 0x000fe20000000000 */
[----:B------:R-:W-:Y:S01]  /*18f0*/  UMOV UR47, 0x40000040 ;  /* 0x40000040002f7882 */ /* 0x000fe20000000000 */
[----:B------:R-:W-:-:S02]  /*1900*/  UIADD3 UR40, UR8, 0x406, URZ ;  /* 0x0000040608287890 */ /* 0x000fc4000fffe03f */
[----:B------:R-:W-:Y:S01]  /*1910*/  UIADD3 UR42, UR22, 0x406, URZ ;  /* 0x00000406162a7890 */ /* 0x000fe2000fffe03f */
[----:B------:R-:W-:Y:S01]  /*1920*/  UMOV UR41, 0x40000040 ;  /* 0x4000004000297882 */ /* 0x000fe20000000000 */
[----:B------:R-:W-:Y:S01]  /*1930*/  UMOV UR43, 0x40000040 ;  /* 0x40000040002b7882 */ /* 0x000fe20000000000 */
[----:B------:R-:W-:Y:S01]  /*1940*/  ULDC UR9, c[0x0][0x604] ;  /* 0x0001810000097ab9 */ /* 0x000fe20000000800 */
        /* <DEDUP_REMOVED lines=9> */
[----:B------:R-:W-:-:S02]  /*19e0*/  WARPGROUP.DEPBAR.LE gsb0, 0x0 ;  /* 0x00008000000079c5 */ /* 0x000fc40000010000 */
[----:B------:R-:W-:-:S06]  /*19f0*/  WARPGROUP.ARRIVE ;  /* 0x00000000000079c5 */ /* 0x000fcc0000000000 */
[----:B------:R-:W-:Y:S01]  /*1a00*/  HGMMA.64x64x16.F32.BF16 R24, gdesc[UR4], R24, gsb0 ;  /* 0x00e00000041879f0 */ /* 0x000fe20008001818 */
[----:B------:R-:W-:Y:S02]  /*1a10*/  UIADD3 UR4, UR8, 0x4, URZ ;  /* 0x0000000408047890 */ /* 0x000fe4000fffe03f */
[----:B------:R-:W-:Y:S01]  /*1a20*/  UIADD3 UR6, UR22, 0x4, URZ ;  /* 0x0000000416067890 */ /* 0x000fe2000fffe03f */
[----:B------:R-:W-:Y:S01]  /*1a30*/  UMOV UR5, UR11 ;  /* 0x0000000b00057c82 */ /* 0x000fe20008000000 */
[----:B------:R-:W-:Y:S01]  /*1a40*/  UMOV UR7, 0x40000040 ;  /* 0x4000004000077882 */ /* 0x000fe20000000000 */
[----:B------:R-:W-:Y:S02]  /*1a50*/  UMOV UR11, 0x40000040 ;  /* 0x40000040000b7882 */ /* 0x000fe40000000000 */
[----:B------:R-:W-:Y:S01]  /*1a60*/  UMOV UR10, UR4 ;  /* 0x00000004000a7c82 */ /* 0x000fe20008000000 */
[----:B------:R-:W-:Y:S01]  /*1a70*/  MOV R159, UR11 ;  /* 0x0000000b009f7c02 */ /* 0x000fe20008000f00 */
[----:B------:R-:W-:Y:S01]  /*1a80*/  UMOV UR4, UR10 ;  /* 0x0000000a00047c82 */ /* 0x000fe20008000000 */
[----:B------:R-:W-:Y:S01]  /*1a90*/  MOV R156, UR10 ;  /* 0x0000000a009c7c02 */ /* 0x000fe20008000f00 */
        /* <DEDUP_REMOVED lines=31> */
[----:B------:R-:W-:Y:S02]  /*1c90*/  ULDC UR11, c[0x0][0x604] ;  /* 0x00018100000b7ab9 */ /* 0x000fe40000000800 */
[----:B------:R-:W-:Y:S02]  /*1ca0*/  UMOV UR10, UR4 ;  /* 0x00000004000a7c82 */ /* 0x000fe40008000000 */
[----:B------:R-:W-:Y:S01]  /*1cb0*/  UMOV UR4, UR10 ;  /* 0x0000000a00047c82 */ /* 0x000fe20008000000 */
[----:B------:R-:W-:Y:S01]  /*1cc0*/  IMAD.U32 R162, RZ, RZ, UR10 ;  /* 0x0000000affa27e24 */ /* 0x000fe2000f8e00ff */
[----:B------:R-:W-:Y:S01]  /*1cd0*/  ULDC UR10, c[0x0][0x604] ;  /* 0x00018100000a7ab9 */ /* 0x000fe20000000800 */
[----:B------:R-:W-:-:S02]  /*1ce0*/  WARPGROUP.DEPBAR.LE gsb0, 0x0 ;  /* 0x00008000000079c5 */ /* 0x000fc40000010000 */
[----:B------:R-:W-:-:S06]  /*1cf0*/  WARPGROUP.ARRIVE ;  /* 0x00000000000079c5 */ /* 0x000fcc0000000000 */
[----:B------:R-:W-:Y:S01]  /*1d00*/  HGMMA.64x64x16.F32.BF16 R24, gdesc[UR4], R24, gsb0 ;  /* 0x00e00000041879f0 */ /* 0x000fe20008001818 */
[----:B------:R-:W-:Y:S02]  /*1d10*/  UIADD3 UR4, UR8, 0x404, URZ ;  /* 0x0000040408047890 */ /* 0x000fe4000fffe03f */
[----:B------:R-:W-:Y:S01]  /*1d20*/  UIADD3 UR6, UR22, 0x404, URZ ;  /* 0x0000040416067890 */ /* 0x000fe2000fffe03f */
[----:B------:R-:W-:Y:S01]  /*1d30*/  UMOV UR5, 0x40000040 ;  /* 0x4000004000057882 */ /* 0x000fe20000000000 */
[----:B------:R-:W-:Y:S01]  /*1d40*/  UMOV UR7, 0x40000040 ;  /* 0x4000004000077882 */ /* 0x000fe20000000000 */
[----:B------:R-:W-:Y:S01]  /*1d50*/  ULDC UR8, c[0x0][0x604] ;  /* 0x0001810000087ab9 */ /* 0x000fe20000000800 */
[----:B------:R-:W-:Y:S02]  /*1d60*/  WARPGROUP.DEPBAR.LE gsb0, 0x0 ;  /* 0x00008000000079c5 */ /* 0x000fe40000010000 */
[----:B------:R-:W-:-:S06]  /*1d70*/  WARPGROUP.ARRIVE ;  /* 0x00000000000079c5 */ /* 0x000fcc0000000000 */
[----:B------:R-:W-:Y:S03]  /*1d80*/  HGMMA.64x64x16.F32.BF16 R24, gdesc[UR56], R24, gsb0 ;  /* 0x00e00000381879f0 */ /* 0x000fe60008001818 */
        /* <DEDUP_REMOVED lines=11> */
[----:B------:R-:W-:Y:S01]  /*1e40*/  HGMMA.64x64x16.F32.BF16 R24, gdesc[UR4], R24, gsb0 ;  /* 0x00e00000041879f0 */ /* 0x000fe20008001818 */
[----:B------:R-:W-:Y:S01]  /*1e50*/  ULDC UR6, c[0x0][0x604] ;  /* 0x0001810000067ab9 */ /* 0x000fe20000000800 */
[----:B------:R-:W-:Y:S01]  /*1e60*/  ULDC UR7, c[0x0][0x604] ;  /* 0x0001810000077ab9 */ /* 0x000fe20000000800 */
[----:B------:R-:W-:Y:S02]  /*1e70*/  WARPGROUP.DEPBAR.LE gsb0, 0x0 ;  /* 0x00008000000079c5 */ /* 0x000fe40000010000 */
[----:B------:R-:W-:-:S06]  /*1e80*/  WARPGROUP.ARRIVE ;  /* 0x00000000000079c5 */ /* 0x000fcc0000000000 */
[----:B------:R-:W-:Y:S03]  /*1e90*/  HGMMA.64x64x16.F32.BF16 R24, gdesc[UR40], R24, gsb0 ;  /* 0x00e00000281879f0 */ /* 0x000fe60008001818 */
[----:B------:R-:W-:Y:S02]  /*1ea0*/  WARPGROUP.DEPBAR.LE gsb0, 0x0 ;  /* 0x00008000000079c5 */ /* 0x000fe40000010000 */
[----:B------:R-:W-:Y:S01]  /*1eb0*/  FMNMX R3, R24, R25, !PT ;  /* 0x0000001918037209 */ /* 0x000fe20007800000 */
[----:B------:R-:W3:Y:S01]  /*1ec0*/  SYNCS.PHASECHK.TRANS64.TRYWAIT P6, [R16+URZ+0x1e008], R57 ;  /* 0x01e00839100075a7 */ /* 0x000ee200080c017f */
[----:B------:R-:W-:Y:S02]  /*1ed0*/  FMNMX R7, R26, R27, !PT ;  /* 0x0000001b1a077209 */ /* 0x000fe40007800000 */
[----:B------:R-:W-:Y:S02]  /*1ee0*/  FMNMX R10, R28, R3, !PT ;  /* 0x000000031c0a7209 */ /* 0x000fe40007800000 */
[----:B------:R-:W-:-:S02]  /*1ef0*/  FMNMX R12, R30, R7, !PT ;  /* 0x000000071e0c7209 */ /* 0x000fc40007800000 */
[----:B------:R-:W-:Y:S02]  /*1f00*/  FMNMX R3, R29, R10, !PT ;  /* 0x0000000a1d037209 */ /* 0x000fe40007800000 */
[----:B------:R-:W-:Y:S02]  /*1f10*/  FMNMX R7, R31, R12, !PT ;  /* 0x0000000c1f077209 */ /* 0x000fe40007800000 */
[----:B------:R-:W-:Y:S02]  /*1f20*/  FMNMX R10, R32, R3, !PT ;  /* 0x00000003200a7209 */ /* 0x000fe40007800000 */
        /* <DEDUP_REMOVED lines=22> */
[----:B------:R-:W-:-:S03]  /*2090*/  FMNMX R12, R55, R12, !PT ;  /* 0x0000000c370c7209 */ /* 0x000fc60007800000 */
[----:B------:R-:W4:Y:S04]  /*20a0*/  SHFL.BFLY PT, R3, R10, 0x1, 0x1f ;  /* 0x0c201f000a037f89 */ /* 0x000f2800000e0000 */
[----:B------:R-:W5:Y:S01]  /*20b0*/  SHFL.BFLY PT, R7, R12, 0x1, 0x1f ;  /* 0x0c201f000c077f89 */ /* 0x000f6200000e0000 */
[----:B----4-:R-:W-:Y:S02]  /*20c0*/  FMNMX R9, R10, R3, !PT ;  /* 0x000000030a097209 */ /* 0x010fe40007800000 */
[----:B-----5:R-:W-:-:S03]  /*20d0*/  FMNMX R11, R12, R7, !PT ;  /* 0x000000070c0b7209 */ /* 0x020fc60007800000 */
[----:B------:R-:W4:Y:S04]  /*20e0*/  SHFL.BFLY PT, R14, R9, 0x2, 0x1f ;  /* 0x0c401f00090e7f89 */ /* 0x000f2800000e0000 */
[----:B------:R-:W5:Y:S01]  /*20f0*/  SHFL.BFLY PT, R20, R11, 0x2, 0x1f ;  /* 0x0c401f000b147f89 */ /* 0x000f6200000e0000 */
[----:B----4-:R-:W-:-:S04]  /*2100*/  FMNMX R7, R9, R14, !PT ;  /* 0x0000000e09077209 */ /* 0x010fc80007800000 */
[----:B------:R-:W-:Y:S02]  /*2110*/  FSETP.NEU.AND P1, PT, R7, -INF , PT ;  /* 0xff8000000700780b */ /* 0x000fe40003f2d000 */
[----:B-----5:R-:W-:Y:S02]  /*2120*/  FMNMX R3, R11, R20, !PT ;  /* 0x000000140b037209 */ /* 0x020fe40007800000 */
[----:B------:R-:W-:Y:S02]  /*2130*/  FSEL R9, R7, RZ, P1 ;  /* 0x000000ff07097208 */ /* 0x000fe40000800000 */
[----:B------:R-:W-:-:S03]  /*2140*/  FSETP.NEU.AND P1, PT, R3, -INF , PT ;  /* 0xff8000000300780b */ /* 0x000fc60003f2d000 */
[----:B------:R-:W-:Y:S01]  /*2150*/  FMUL R9, R9, UR6 ;  /* 0x0000000609097c20 */ /* 0x000fe20008400000 */
[----:B------:R-:W-:Y:S01]  /*2160*/  ULDC UR6, c[0x0][0x604] ;  /* 0x0001810000067ab9 */ /* 0x000fe20000000800 */
[----:B------:R-:W-:Y:S02]  /*2170*/  FSEL R10, R3, RZ, P1 ;  /* 0x000000ff030a7208 */ /* 0x000fe40000800000 */
[--C-:B------:R-:W-:Y:S01]  /*2180*/  FFMA R24, R24, UR7, -R9.reuse ;  /* 0x0000000718187c23 */ /* 0x100fe20008000809 */
[--C-:B------:R-:W-:Y:S01]  /*2190*/  FFMA R25, R25, UR8, -R9.reuse ;  /* 0x0000000819197c23 */ /* 0x100fe20008000809 */
[--C-:B------:R-:W-:Y:S01]  /*21a0*/  FFMA R126, R48, UR6, -R9.reuse ;  /* 0x00000006307e7c23 */ /* 0x100fe20008000809 */
[----:B------:R-:W-:Y:S01]  /*21b0*/  ULDC UR7, c[0x0][0x604] ;  /* 0x0001810000077ab9 */ /* 0x000fe20000000800 */
[----:B------:R-:W-:Y:S01]  /*21c0*/  ULDC UR6, c[0x0][0x604] ;  /* 0x0001810000067ab9 */ /* 0x000fe20000000800 */
[----:B------:R-:W-:Y:S01]  /*21d0*/  FSETP.GEU.AND P4, PT, R24, -126, PT ;  /* 0xc2fc00001800780b */ /* 0x000fe20003f8e000 */
[--C-:B------:R-:W-:Y:S01]  /*21e0*/  FFMA R28, R28, UR9, -R9.reuse ;  /* 0x000000091c1c7c23 */ /* 0x100fe20008000809 */
[----:B------:R-:W-:Y:S01]  /*21f0*/  FSETP.GEU.AND P5, PT, R25, -126, PT ;  /* 0xc2fc00001900780b */ /* 0x000fe20003fae000 */
[--C-:B------:R-:W-:Y:S01]  /*2200*/  FFMA R29, R29, UR10, -R9.reuse ;  /* 0x0000000a1d1d7c23 */ /* 0x100fe20008000809 */
        /* <DEDUP_REMOVED lines=9> */
[----:B------:R-:W-:Y:S01]  /*22a0*/  @!P4 FMUL R24, R24, 0.5 ;  /* 0x3f0000001818c820 */ /* 0x000fe20000400000 */
[--C-:B------:R-:W-:Y:S01]  /*22b0*/  FFMA R128, R52, UR21, -R9.reuse ;  /* 0x0000001534807c23 */ /* 0x100fe20008000809 */
[----:B------:R-:W-:Y:S01]  /*22c0*/  @!P5 FMUL R25, R25, 0.5 ;  /* 0x3f0000001919d820 */ /* 0x000fe20000400000 */
[----:B------:R-:W-:Y:S01]  /*22d0*/  FFMA R129, R53, UR7, -R9 ;  /* 0x0000000735817c23 */ /* 0x000fe20008000809 */
[----:B------:R-:W-:Y:S01]  /*22e0*/  FMUL R22, R10, UR6 ;  /* 0x000000060a167c20 */ /* 0x000fe20008400000 */
[----:B------:R4:W5:Y:S01]  /*22f0*/  MUFU.EX2 R9, R24 ;  /* 0x0000001800097308 */ /* 0x0009620000000800 */
[----:B------:R-:W-:Y:S01]  /*2300*/  FSETP.GEU.AND P2, PT, R28, -126, PT ;  /* 0xc2fc00001c00780b */ /* 0x000fe20003f4e000 */
[----:B------:R-:W-:Y:S01]  /*2310*/  ULDC UR7, c[0x0][0x604] ;  /* 0x0001810000077ab9 */ /* 0x000fe20000000800 */
[----:B------:R-:W-:Y:S01]  /*2320*/  ULDC UR8, c[0x0][0x604] ;  /* 0x0001810000087ab9 */ /* 0x000fe20000000800 */
[--C-:B------:R-:W-:Y:S01]  /*2330*/  FFMA R26, R26, UR7, -R22.reuse ;  /* 0x000000071a1a7c23 */ /* 0x100fe20008000816 */
[----:B------:R-:W-:Y:S01]  /*2340*/  ULDC UR6, c[0x0][0x604] ;  /* 0x0001810000067ab9 */ /* 0x000fe20000000800 */
[----:B------:R-:W-:Y:S01]  /*2350*/  ULDC UR7, c[0x0][0x604] ;  /* 0x0001810000077ab9 */ /* 0x000fe20000000800 */
[--C-:B------:R-:W-:Y:S01]  /*2360*/  FFMA R27, R27, UR8, -R22.reuse ;  /* 0x000000081b1b7c23 */ /* 0x100fe20008000816 */
[----:B------:R-:W1:Y:S01]  /*2370*/  MUFU.EX2 R10, R25 ;  /* 0x00000019000a7308 */ /* 0x000e620000000800 */
[--C-:B------:R-:W-:Y:S01]  /*2380*/  FFMA R30, R30, UR6, -R22.reuse ;  /* 0x000000061e1e7c23 */ /* 0x100fe20008000816 */
[--C-:B------:R-:W-:Y:S01]  /*2390*/  FFMA R31, R31, UR7, -R22.reuse ;  /* 0x000000071f1f7c23 */ /* 0x100fe20008000816 */
[----:B----4-:R-:W-:Y:S01]  /*23a0*/  P2R R24, PR, RZ, 0x4 ;  /* 0x00000004ff187803 */ /* 0x010fe20000000000 */
[----:B------:R-:W-:Y:S01]  /*23b0*/  ULDC UR9, c[0x0][0x604] ;  /* 0x0001810000097ab9 */ /* 0x000fe20000000800 */
[----:B------:R-:W-:Y:S01]  /*23c0*/  FSETP.GEU.AND P1, PT, R29, -126, PT ;  /* 0xc2fc00001d00780b */ /* 0x000fe20003f2e000 */
[----:B------:R-:W-:Y:S01]  /*23d0*/  @!P2 FMUL R28, R28, 0.5 ;  /* 0x3f0000001c1ca820 */ /* 0x000fe20000400000 */
[----:B------:R-:W-:Y:S01]  /*23e0*/  FSETP.GEU.AND P2, PT, R26, -126, PT ;  /* 0xc2fc00001a00780b */ /* 0x000fe20003f4e000 */
[----:B------:R-:W-:Y:S01]  /*23f0*/  ULDC UR10, c[0x0][0x604] ;  /* 0x00018100000a7ab9 */ /* 0x000fe20000000800 */
[----:B-----5:R-:W-:Y:S01]  /*2400*/  @!P4 FMUL R9, R9, R9 ;  /* 0x000000090909c220 */ /* 0x020fe20000400000 */
[----:B------:R-:W-:Y:S01]  /*2410*/  FSETP.GEU.AND P3, PT, R27, -126, PT ;  /* 0xc2fc00001b00780b */ /* 0x000fe20003f6e000 */
[----:B------:R4:W2:Y:S01]  /*2420*/  MUFU.EX2 R11, R28 ;  /* 0x0000001c000b7308 */ /* 0x0008a20000000800 */
[----:B------:R-:W-:Y:S01]  /*2430*/  FSETP.GEU.AND P4, PT, R30, -126, PT ;  /* 0xc2fc00001e00780b */ /* 0x000fe20003f8e000 */
[----:B------:R-:W-:Y:S01]  /*2440*/  ULDC UR11, c[0x0][0x604] ;  /* 0x00018100000b7ab9 */ /* 0x000fe20000000800 */
[----:B------:R-:W-:Y:S01]  /*2450*/  ULDC UR8, c[0x0][0x604] ;  /* 0x0001810000087ab9 */ /* 0x000fe20000000800 */
[----:B------:R-:W-:Y:S01]  /*2460*/  ULDC UR12, c[0x0][0x604] ;  /* 0x00018100000c7ab9 */ /* 0x000fe20000000800 */
[----:B------:R-:W-:Y:S01]  /*2470*/  ULDC UR13, c[0x0][0x604] ;  /* 0x00018100000d7ab9 */ /* 0x000fe20000000800 */
[----:B-1----:R-:W-:Y:S01]  /*2480*/  @!P5 FMUL R10, R10, R10 ;  /* 0x0000000a0a0ad220 */ /* 0x002fe20000400000 */
[----:B------:R-:W-:Y:S01]  /*2490*/  FSETP.GEU.AND P5, PT, R31, -126, PT ;  /* 0xc2fc00001f00780b */ /* 0x000fe20003fae000 */
[----:B------:R-:W-:Y:S01]  /*24a0*/  @!P1 FMUL R29, R29, 0.5 ;  /* 0x3f0000001d1d9820 */ /* 0x000fe20000400000 */
[----:B------:R-:W-:Y:S01]  /*24b0*/  @!P2 FMUL R26, R26, 0.5 ;  /* 0x3f0000001a1aa820 */ /* 0x000fe20000400000 */
[----:B------:R-:W-:Y:S01]  /*24c0*/  ULDC UR14, c[0x0][0x604] ;  /* 0x00018100000e7ab9 */ /* 0x000fe20000000800 */
[----:B------:R-:W-:Y:S01]  /*24d0*/  ULDC UR6, c[0x0][0x604] ;  /* 0x0001810000067ab9 */ /* 0x000fe20000000800 */
[----:B------:R-:W-:Y:S01]  /*24e0*/  @!P3 FMUL R27, R27, 0.5 ;  /* 0x3f0000001b1bb820 */ /* 0x000fe20000400000 */
[----:B------:R4:W1:Y:S01]  /*24f0*/  MUFU.EX2 R12, R29 ;  /* 0x0000001d000c7308 */ /* 0x0008620000000800 */
[----:B------:R-:W-:Y:S01]  /*2500*/  @!P4 FMUL R30, R30, 0.5 ;  /* 0x3f0000001e1ec820 */ /* 0x000fe20000400000 */
[----:B------:R-:W-:Y:S01]  /*2510*/  ULDC UR16, c[0x0][0x604] ;  /* 0x0001810000107ab9 */ /* 0x000fe20000000800 */
[----:B------:R-:W-:Y:S01]  /*2520*/  ULDC UR17, c[0x0][0x604] ;  /* 0x0001810000117ab9 */ /* 0x000fe20000000800 */
[----:B------:R-:W-:Y:S01]  /*2530*/  ULDC UR7, c[0x0][0x604] ;  /* 0x0001810000077ab9 */ /* 0x000fe20000000800 */
[----:B------:R-:W-:Y:S01]  /*2540*/  ULDC UR18, c[0x0][0x604] ;  /* 0x0001810000127ab9 */ /* 0x000fe20000000800 */
[--C-:B------:R-:W-:Y:S01]  /*2550*/  FFMA R134, R34, UR9, -R22.reuse ;  /* 0x0000000922867c23 */ /* 0x100fe20008000816 */
[----:B------:R-:W-:Y:S01]  /*2560*/  @!P5 FMUL R31, R31, 0.5 ;  /* 0x3f0000001f1fd820 */ /* 0x000fe20000400000 */
[----:B------:R4:W1:Y:S01]  /*2570*/  MUFU.EX2 R130, R26 ;  /* 0x0000001a00827308 */ /* 0x0008620000000800 */
[--C-:B------:R-:W-:Y:S01]  /*2580*/  FFMA R136, R35, UR10, -R22.reuse ;  /* 0x0000000a23887c23 */ /* 0x100fe20008000816 */
[--C-:B------:R-:W-:Y:S01]  /*2590*/  FFMA R138, R38, UR11, -R22.reuse ;  /* 0x0000000b268a7c23 */ /* 0x100fe20008000816 */
[--C-:B------:R-:W-:Y:S01]  /*25a0*/  FFMA R140, R39, UR8, -R22.reuse ;  /* 0x00000008278c7c23 */ /* 0x100fe20008000816 */
[--C-:B------:R-:W-:Y:S01]  /*25b0*/  FFMA R141, R42, UR12, -R22.reuse ;  /* 0x0000000c2a8d7c23 */ /* 0x100fe20008000816 */
[--C-:B------:R-:W-:Y:S01]  /*25c0*/  FFMA R143, R43, UR13, -R22.reuse ;  /* 0x0000000d2b8f7c23 */ /* 0x100fe20008000816 */
[--C-:B------:R-:W-:Y:S01]  /*25d0*/  FFMA R144, R46, UR14, -R22.reuse ;  /* 0x0000000e2e907c23 */ /* 0x100fe20008000816 */
[--C-:B------:R-:W-:Y:S01]  /*25e0*/  FFMA R145, R47, UR6, -R22.reuse ;  /* 0x000000062f917c23 */ /* 0x100fe20008000816 */
[----:B------:R4:W1:Y:S01]  /*25f0*/  MUFU.EX2 R131, R27 ;  /* 0x0000001b00837308 */ /* 0x0008620000000800 */
[--C-:B------:R-:W-:Y:S01]  /*2600*/  FFMA R146, R50, UR16, -R22.reuse ;  /* 0x0000001032927c23 */ /* 0x100fe20008000816 */
[--C-:B------:R-:W-:Y:S01]  /*2610*/  FFMA R147, R51, UR17, -R22.reuse ;  /* 0x0000001133937c23 */ /* 0x100fe20008000816 */
[--C-:B------:R-:W-:Y:S01]  /*2620*/  FFMA R148, R54, UR7, -R22.reuse ;  /* 0x0000000736947c23 */ /* 0x100fe20008000816 */
[----:B------:R-:W-:-:S04]  /*2630*/  FFMA R149, R55, UR18, -R22 ;  /* 0x0000001237957c23 */ /* 0x000fc80008000816 */
[----:B------:R4:W1:Y:S08]  /*2640*/  MUFU.EX2 R132, R30 ;  /* 0x0000001e00847308 */ /* 0x0008700000000800 */
[----:B------:R4:W1:Y:S01]  /*2650*/  MUFU.EX2 R135, R31 ;  /* 0x0000001f00877308 */ /* 0x0008620000000800 */
[----:B--23--:R-:W-:Y:S05]  /*2660*/  @!P6 BRA `(.L_x_23) ;  /* 0x000000580028e947 */ /* 0x00cfea0003800000 */
.L_x_74:
[----:B------:R-:W-:Y:S01]  /*2670*/  ISETP.NE.AND P6, PT, R24, RZ, PT ;  /* 0x000000ff1800720c */ /* 0x000fe20003fc5270 */
[----:B-1----:R-:W-:Y:S01]  /*2680*/  @!P1 FMUL R12, R12, R12 ;  /* 0x0000000c0c0c9220 */ /* 0x002fe20000400000 */
[----:B------:R-:W-:Y:S01]  /*2690*/  @!P2 FMUL R130, R130, R130 ;  /* 0x000000828282a220 */ /* 0x000fe20000400000 */
[----:B------:R-:W-:Y:S01]  /*26a0*/  @!P3 FMUL R131, R131, R131 ;  /* 0x000000838383b220 */ /* 0x000fe20000400000 */
[----:B------:R-:W-:Y:S01]  /*26b0*/  @!P4 FMUL R132, R132, R132 ;  /* 0x000000848484c220 */ /* 0x000fe20000400000 */
[----:B------:R-:W-:Y:S01]  /*26c0*/  @!P5 FMUL R135, R135, R135 ;  /* 0x000000878787d220 */ /* 0x000fe20000400000 */
[----:B------:R-:W-:Y:S01]  /*26d0*/  ULOP3.LUT UR15, UR15, 0x2000000, URZ, 0xfc, !UPT ;  /* 0x020000000f0f7892 */ /* 0x000fe2000f8efc3f */
[----:B------:R-:W-:Y:S01]  /*26e0*/  F2FP.BF16.F32.PACK_AB R120, R10, R9 ;  /* 0x000000090a78723e */ /* 0x000fe200000010ff */
[----:B------:R-:W-:Y:S01]  /*26f0*/  UMOV UR7, 0x40000040 ;  /* 0x4000004000077882 */ /* 0x000fe20000000000 */
[----:B------:R-:W-:Y:S01]  /*2700*/  F2FP.BF16.F32.PACK_AB R121, R131, R130 ;  /* 0x000000828379723e */ /* 0x000fe200000010ff */
[----:B------:R-:W-:Y:S01]  /*2710*/  UIADD3 UR6, UR15, 0x600, URZ ;  /* 0x000006000f067890 */ /* 0x000fe2000fffe03f */
[----:B------:R-:W-:-:S02]  /*2720*/  F2FP.BF16.F32.PACK_AB R123, R135, R132 ;  /* 0x00000084877b723e */ /* 0x000fc400000010ff */
[----:B------:R-:W-:Y:S01]  /*2730*/  @!P6 FMUL R11, R11, R11 ;  /* 0x0000000b0b0be220 */ /* 0x000fe20000400000 */
[----:B------:R-:W-:Y:S02]  /*2740*/  FSETP.GEU.AND P6, PT, R13, -126, PT ;  /* 0xc2fc00000d00780b */ /* 0x000fe40003fce000 */
[----:B------:R-:W-:Y:S02]  /*2750*/  FSETP.GEU.AND P1, PT, R14, -126, PT ;  /* 0xc2fc00000e00780b */ /* 0x000fe40003f2e000 */
[----:B------:R-:W-:Y:S02]  /*2760*/  F2FP.BF16.F32.PACK_AB R122, R12, R11 ;  /* 0x0000000b0c7a723e */ /* 0x000fe400000010ff */
[----:B------:R-:W-:Y:S02]  /*2770*/  FSETP.GEU.AND P2, PT, R15, -126, PT ;  /* 0xc2fc00000f00780b */ /* 0x000fe40003f4e000 */
[----:B--2-4-:R-:W-:Y:S01]  /*2780*/  WARPGROUP.ARRIVE ;  /* 0x00000000000079c5 */ /* 0x014fe20000000000 */
[----:B------:R-:W-:-:S02]  /*2790*/  FSETP.GEU.AND P3, PT, R20, -126, PT ;  /* 0xc2fc00001400780b */ /* 0x000fc40003f6e000 */
[----:B------:R-:W-:Y:S02]  /*27a0*/  FSETP.GEU.AND P4, PT, R134, -126, PT ;  /* 0xc2fc00008600780b */ /* 0x000fe40003f8e000 */
[----:B------:R-:W-:Y:S01]  /*27b0*/  @!P6 FMUL R13, R13, 0.5 ;  /* 0x3f0000000d0de820 */ /* 0x000fe20000400000 */
[----:B------:R-:W-:Y:S01]  /*27c0*/  HGMMA.64x192x16.F32.BF16 R24, R120, gdesc[UR4].tnspB, RZ, !UPT, gsb0 ;  /* 0x42e0000478187df0 */ /* 0x000fe2000c0018ff */
[----:B------:R-:W-:Y:S01]  /*27d0*/  @!P1 FMUL R14, R14, 0.5 ;  /* 0x3f0000000e0e9820 */ /* 0x000fe20000400000 */
[----:B------:R-:W-:Y:S01]  /*27e0*/  FSETP.GEU.AND P5, PT, R136, -126, PT ;  /* 0xc2fc00008800780b */ /* 0x000fe20003fae000 */
[----:B------:R-:W-:Y:S02]  /*27f0*/  UIADD3 UR6, UR15, 0x680, URZ ;  /* 0x000006800f067890 */ /* 0x000fe4000fffe03f */
[----:B------:R-:W1:Y:S01]  /*2800*/  MUFU.EX2 R13, R13 ;  /* 0x0000000d000d7308 */ /* 0x000e620000000800 */
[----:B------:R-:W-:Y:S01]  /*2810*/  @!P2 FMUL R15, R15, 0.5 ;  /* 0x3f0000000f0fa820 */ /* 0x000fe20000400000 */
[----:B------:R-:W-:Y:S01]  /*2820*/  UMOV UR7, 0x40000040 ;  /* 0x4000004000077882 */ /* 0x000fe20000000000 */
[----:B------:R-:W-:-:S02]  /*2830*/  @!P3 FMUL R20, R20, 0.5 ;  /* 0x3f0000001414b820 */ /* 0x000fc40000400000 */
[----:B------:R-:W-:-:S03]  /*2840*/  @!P4 FMUL R134, R134, 0.5 ;  /* 0x3f0000008686c820 */ /* 0x000fc60000400000 */
[----:B------:R-:W2:Y:S02]  /*2850*/  MUFU.EX2 R14, R14 ;  /* 0x0000000e000e7308 */ /* 0x000ea40000000800 */
[----:B------:R-:W-:-:S06]  /*2860*/  @!P5 FMUL R136, R136, 0.5 ;  /* 0x3f0000008888d820 */ /* 0x000fcc0000400000 */
[----:B------:R-:W3:Y:S01]  /*2870*/  MUFU.EX2 R15, R15 ;  /* 0x0000000f000f7308 */ /* 0x000ee20000000800 */
[----:B-1----:R-:W-:Y:S01]  /*2880*/  @!P6 FMUL R13, R13, R13 ;  /* 0x0000000d0d0de220 */ /* 0x002fe20000400000 */
[----:B------:R-:W-:-:S06]  /*2890*/  FSETP.GEU.AND P6, PT, R138, -126, PT ;  /* 0xc2fc00008a00780b */ /* 0x000fcc0003fce000 */
[----:B------:R-:W1:Y:S01]  /*28a0*/  MUFU.EX2 R20, R20 ;  /* 0x0000001400147308 */ /* 0x000e620000000800 */
[----:B--2---:R-:W-:Y:S01]  /*28b0*/  @!P1 FMUL R14, R14, R14 ;  /* 0x0000000e0e0e9220 */ /* 0x004fe20000400000 */
[----:B------:R-:W-:-:S05]  /*28c0*/  FSETP.GEU.AND P1, PT, R140, -126, PT ;  /* 0xc2fc00008c00780b */ /* 0x000fca0003f2e000 */
[----:B------:R-:W-:Y:S01]  /*28d0*/  @!P6 FMUL R138, R138, 0.5 ;  /* 0x3f0000008a8ae820 */ /* 0x000fe20000400000 */
[----:B------:R-:W2:Y:S01]  /*28e0*/  MUFU.EX2 R134, R134 ;  /* 0x0000008600867308 */ /* 0x000ea20000000800 */
[----:B---3--:R-:W-:Y:S01]  /*28f0*/  @!P2 FMUL R15, R15, R15 ;  /* 0x0000000f0f0fa220 */ /* 0x008fe20000400000 */
[----:B------:R-:W-:-:S05]  /*2900*/  FSETP.GEU.AND P2, PT, R124, -126, PT ;  /* 0xc2fc00007c00780b */ /* 0x000fca0003f4e000 */
[----:B------:R-:W-:Y:S01]  /*2910*/  @!P1 FMUL R140, R140, 0.5 ;  /* 0x3f0000008c8c9820 */ /* 0x000fe20000400000 */
[----:B------:R-:W3:Y:S01]  /*2920*/  MUFU.EX2 R137, R136 ;  /* 0x0000008800897308 */ /* 0x000ee20000000800 */
[----:B-1----:R-:W-:Y:S01]  /*2930*/  @!P3 FMUL R20, R20, R20 ;  /* 0x000000141414b220 */ /* 0x002fe20000400000 */
[----:B------:R-:W-:-:S05]  /*2940*/  FSETP.GEU.AND P3, PT, R125, -126, PT ;  /* 0xc2fc00007d00780b */ /* 0x000fca0003f6e000 */
[----:B------:R-:W-:Y:S01]  /*2950*/  @!P2 FMUL R124, R124, 0.5 ;  /* 0x3f0000007c7ca820 */ /* 0x000fe20000400000 */
        /* <DEDUP_REMOVED lines=18> */
[----:B------:R-:W-:-:S03]  /*2a80*/  FSETP.GEU.AND P2, PT, R128, -126, PT ;  /* 0xc2fc00008000780b */ /* 0x000fc60003f4e000 */
[----:B------:R-:W-:Y:S02]  /*2a90*/  FADD R11, R11, R124 ;  /* 0x0000007c0b0b7221 */ /* 0x000fe40000000000 */
[----:B------:R-:W-:Y:S01]  /*2aa0*/  @!P1 FMUL R23, R23, 0.5 ;  /* 0x3f00000017179820 */ /* 0x000fe20000400000 */
[----:B------:R-:W3:Y:S01]  /*2ab0*/  MUFU.EX2 R22, R21 ;  /* 0x0000001500167308 */ /* 0x000ee20000000800 */
[----:B-1----:R-:W-:Y:S01]  /*2ac0*/  @!P3 FMUL R125, R125, R125 ;  /* 0x0000007d7d7db220 */ /* 0x002fe20000400000 */
[----:B------:R-:W-:-:S03]  /*2ad0*/  FSETP.GEU.AND P3, PT, R129, -126, PT ;  /* 0xc2fc00008100780b */ /* 0x000fc60003f6e000 */
[----:B------:R-:W-:Y:S02]  /*2ae0*/  FADD R12, R12, R125 ;  /* 0x0000007d0c0c7221 */ /* 0x000fe40000000000 */
[----:B------:R-:W-:Y:S01]  /*2af0*/  @!P2 FMUL R128, R128, 0.5 ;  /* 0x3f0000008080a820 */ /* 0x000fe20000400000 */
[----:B------:R-:W1:Y:S01]  /*2b00*/  MUFU.EX2 R23, R23 ;  /* 0x0000001700177308 */ /* 0x000e620000000800 */
[----:B--2---:R-:W-:Y:S01]  /*2b10*/  @!P4 FMUL R141, R141, R141 ;  /* 0x0000008d8d8dc220 */ /* 0x004fe20000400000 */
[----:B------:R-:W-:-:S03]  /*2b20*/  FSETP.GEU.AND P4, PT, R146, -126, PT ;  /* 0xc2fc00009200780b */ /* 0x000fc60003f8e000 */
[----:B------:R-:W-:Y:S02]  /*2b30*/  FADD R130, R130, R141 ;  /* 0x0000008d82827221 */ /* 0x000fe40000000000 */
[----:B------:R-:W-:Y:S01]  /*2b40*/  @!P3 FMUL R129, R129, 0.5 ;  /* 0x3f0000008181b820 */ /* 0x000fe20000400000 */
[----:B------:R-:W2:Y:S01]  /*2b50*/  MUFU.EX2 R136, R143 ;  /* 0x0000008f00887308 */ /* 0x000ea20000000800 */
[----:B---3--:R-:W-:Y:S01]  /*2b60*/  @!P6 FMUL R22, R22, R22 ;  /* 0x000000161616e220 */ /* 0x008fe20000400000 */
[----:B------:R-:W-:-:S05]  /*2b70*/  FSETP.GEU.AND P6, PT, R144, -126, PT ;  /* 0xc2fc00009000780b */ /* 0x000fca0003fce000 */
        /* <DEDUP_REMOVED lines=12> */
[----:B---3--:R-:W-:-:S06]  /*2c40*/  @!P2 FMUL R128, R128, R128 ;  /* 0x000000808080a220 */ /* 0x008fcc0000400000 */
[----:B------:R-:W-:Y:S01]  /*2c50*/  @!P5 FMUL R147, R147, 0.5 ;  /* 0x3f0000009393d820 */ /* 0x000fe20000400000 */
[----:B------:R-:W3:Y:S01]  /*2c60*/  MUFU.EX2 R138, R145 ;  /* 0x00000091008a7308 */ /* 0x000ee20000000800 */
[----:B-1----:R-:W-:-:S07]  /*2c70*/  @!P3 FMUL R129, R129, R129 ;  /* 0x000000818181b220 */ /* 0x002fce0000400000 */
[----:B------:R-:W1:Y:S01]  /*2c80*/  MUFU.EX2 R143, R146 ;  /* 0x00000092008f7308 */ /* 0x000e620000000800 */
[----:B--2---:R-:W-:Y:S01]  /*2c90*/  @!P6 FMUL R21, R21, R21 ;  /* 0x000000151515e220 */ /* 0x004fe20000400000 */
[----:B------:R-:W-:-:S06]  /*2ca0*/  FSETP.GEU.AND P6, PT, R126, -126, PT ;  /* 0xc2fc00007e00780b */ /* 0x000fcc0003fce000 */
[----:B------:R-:W2:Y:S01]  /*2cb0*/  MUFU.EX2 R140, R147 ;  /* 0x00000093008c7308 */ /* 0x000ea20000000800 */
[----:B---3--:R-:W-:Y:S01]  /*2cc0*/  @!P1 FMUL R138, R138, R138 ;  /* 0x0000008a8a8a9220 */ /* 0x008fe20000400000 */
[----:B------:R-:W-:-:S03]  /*2cd0*/  FSETP.GEU.AND P1, PT, R127, -126, PT ;  /* 0xc2fc00007f00780b */ /* 0x000fc60003f2e000 */
[----:B------:R-:W-:Y:S02]  /*2ce0*/  FADD R135, R135, R138 ;  /* 0x0000008a87877221 */ /* 0x000fe40000000000 */
[----:B------:R-:W-:Y:S01]  /*2cf0*/  @!P6 FMUL R126, R126, 0.5 ;  /* 0x3f0000007e7ee820 */ /* 0x000fe20000400000 */
[----:B-1----:R-:W-:-:S05]  /*2d00*/  @!P4 FMUL R143, R143, R143 ;  /* 0x0000008f8f8fc220 */ /* 0x002fca0000400000 */
[----:B------:R-:W1:Y:S02]  /*2d10*/  MUFU.EX2 R126, R126 ;  /* 0x0000007e007e7308 */ /* 0x000e640000000800 */
[----:B------:R-:W-:Y:S01]  /*2d20*/  @!P1 FMUL R127, R127, 0.5 ;  /* 0x3f0000007f7f9820 */ /* 0x000fe20000400000 */
[----:B--2---:R-:W-:-:S05]  /*2d30*/  @!P5 FMUL R140, R140, R140 ;  /* 0x0000008c8c8cd220 */ /* 0x004fca0000400000 */
[----:B------:R-:W2:Y:S01]  /*2d40*/  MUFU.EX2 R127, R127 ;  /* 0x0000007f007f7308 */ /* 0x000ea20000000800 */
[----:B-1----:R-:W-:Y:S01]  /*2d50*/  @!P6 FMUL R126, R126, R126 ;  /* 0x0000007e7e7ee220 */ /* 0x002fe20000400000 */
[----:B------:R-:W-:Y:S01]  /*2d60*/  FSETP.GEU.AND P6, PT, R148, -126, PT ;  /* 0xc2fc00009400780b */ /* 0x000fe20003fce000 */
[----:B--2---:R-:W-:Y:S01]  /*2d70*/  @!P1 FMUL R127, R127, R127 ;  /* 0x0000007f7f7f9220 */ /* 0x004fe20000400000 */
[----:B------:R-:W-:-:S11]  /*2d80*/  FSETP.GEU.AND P1, PT, R149, -126, PT ;  /* 0xc2fc00009500780b */ /* 0x000fd60003f2e000 */
[----:B------:R-:W-:-:S04]  /*2d90*/  @!P6 FMUL R148, R148, 0.5 ;  /* 0x3f0000009494e820 */ /* 0x000fc80000400000 */
[----:B------:R-:W1:Y:S01]  /*2da0*/  MUFU.EX2 R144, R148 ;  /* 0x0000009400907308 */ /* 0x000e620000000800 */
[----:B------:R-:W-:Y:S02]  /*2db0*/  WARPGROUP.DEPBAR.LE gsb0, 0x0 ;  /* 0x00008000000079c5 */ /* 0x000fe40000010000 */
[----:B------:R-:W-:Y:S01]  /*2dc0*/  F2FP.BF16.F32.PACK_AB R120, R14, R13 ;  /* 0x0000000d0e78723e */ /* 0x000fe200000010ff */
[----:B------:R-:W-:Y:S01]  /*2dd0*/  @!P1 FMUL R149, R149, 0.5 ;  /* 0x3f00000095959820 */ /* 0x000fe20000400000 */
[----:B------:R-:W-:Y:S01]  /*2de0*/  F2FP.BF16.F32.PACK_AB R122, R20, R15 ;  /* 0x0000000f147a723e */ /* 0x000fe200000010ff */
[----:B------:R-:W-:Y:S01]  /*2df0*/  FADD R13, R13, R126 ;  /* 0x0000007e0d0d7221 */ /* 0x000fe20000000000 */
[----:B------:R-:W-:Y:S01]  /*2e00*/  F2FP.BF16.F32.PACK_AB R121, R137, R134 ;  /* 0x000000868979723e */ /* 0x000fe200000010ff */
[----:B------:R-:W2:Y:S01]  /*2e10*/  MUFU.EX2 R145, R149 ;  /* 0x0000009500917308 */ /* 0x000ea20000000800 */
[----:B------:R-:W-:-:S04]  /*2e20*/  F2FP.BF16.F32.PACK_AB R123, R142, R139 ;  /* 0x0000008b8e7b723e */ /* 0x000fc800000010ff */
[----:B------:R-:W-:Y:S01]  /*2e30*/  WARPGROUP.ARRIVE ;  /* 0x00000000000079c5 */ /* 0x000fe20000000000 */
[----:B-1----:R-:W-:-:S05]  /*2e40*/  @!P6 FMUL R144, R144, R144 ;  /* 0x000000909090e220 */ /* 0x002fca0000400000 */
[----:B------:R-:W-:Y:S01]  /*2e50*/  HGMMA.64x192x16.F32.BF16 R24, R120, gdesc[UR4].tnspB, R24, gsb0 ;  /* 0x42e0000478187df0 */ /* 0x000fe20008001818 */
[----:B------:R-:W-:Y:S01]  /*2e60*/  UIADD3 UR6, UR15, 0x700, URZ ;  /* 0x000007000f067890 */ /* 0x000fe2000fffe03f */
[----:B------:R-:W-:Y:S01]  /*2e70*/  UMOV UR7, 0x40000040 ;  /* 0x4000004000077882 */ /* 0x000fe20000000000 */
[----:B--2---:R-:W-:Y:S01]  /*2e80*/  @!P1 FMUL R145, R145, R145 ;  /* 0x0000009191919220 */ /* 0x004fe20000400000 */
[----:B------:R-:W-:-:S03]  /*2e90*/  ISETP.GE.AND P1, PT, R133, 0x41, PT ;  /* 0x000000418500780c */ /* 0x000fc60003f26270 */
[----:B------:R-:W-:-:S04]  /*2ea0*/  FADD R142, R142, R145 ;  /* 0x000000918e8e7221 */ /* 0x000fc80000000000 */
[----:B------:R-:W-:Y:S01]  /*2eb0*/  FADD R142, R135, R142 ;  /* 0x0000008e878e7221 */ /* 0x000fe20000000000 */
[----:B------:R-:W-:Y:S02]  /*2ec0*/  WARPGROUP.DEPBAR.LE gsb0, 0x0 ;  /* 0x00008000000079c5 */ /* 0x000fe40000010000 */
[----:B------:R-:W-:Y:S01]  /*2ed0*/  F2FP.BF16.F32.PACK_AB R120, R23, R22 ;  /* 0x000000161778723e */ /* 0x000fe200000010ff */
[----:B------:R-:W-:Y:S01]  /*2ee0*/  FADD R22, R9, R22 ;  /* 0x0000001609167221 */ /* 0x000fe20000000000 */
[----:B------:R-:W-:Y:S02]  /*2ef0*/  F2FP.BF16.F32.PACK_AB R122, R125, R124 ;  /* 0x0000007c7d7a723e */ /* 0x000fe400000010ff */
[----:B------:R-:W-:Y:S01]  /*2f00*/  F2FP.BF16.F32.PACK_AB R121, R136, R141 ;  /* 0x0000008d8879723e */ /* 0x000fe200000010ff */
[----:B------:R-:W-:Y:S01]  /*2f10*/  FADD R13, R22, R13 ;  /* 0x0000000d160d7221 */ /* 0x000fe20000000000 */
[----:B------:R-:W-:Y:S01]  /*2f20*/  F2FP.BF16.F32.PACK_AB R123, R138, R21 ;  /* 0x000000158a7b723e */ /* 0x000fe200000010ff */
[----:B------:R-:W-:Y:S01]  /*2f30*/  FADD R21, R132, R21 ;  /* 0x0000001584157221 */ /* 0x000fe20000000000 */
[----:B------:R-:W-:-:S02]  /*2f40*/  IADD3 R9, R16, 0x1e020, RZ ;  /* 0x0001e02010097810 */ /* 0x000fc40007ffe0ff */
[----:B------:R-:W-:-:S06]  /*2f50*/  WARPGROUP.ARRIVE ;  /* 0x00000000000079c5 */ /* 0x000fcc0000000000 */
[----:B------:R-:W-:Y:S01]  /*2f60*/  HGMMA.64x192x16.F32.BF16 R24, R120, gdesc[UR4].tnspB, R24, gsb0 ;  /* 0x42e0000478187df0 */ /* 0x000fe20008001818 */
[----:B------:R-:W-:Y:S01]  /*2f70*/  UIADD3 UR6, UR15, 0x780, URZ ;  /* 0x000007800f067890 */ /* 0x000fe2000fffe03f */
[----:B------:R-:W-:Y:S01]  /*2f80*/  UMOV UR7, 0x40000040 ;  /* 0x4000004000077882 */ /* 0x000fe20000000000 */
[----:B------:R-:W-:Y:S02]  /*2f90*/  WARPGROUP.DEPBAR.LE gsb0, 0x0 ;  /* 0x00008000000079c5 */ /* 0x000fe40000010000 */
[----:B------:R-:W-:Y:S01]  /*2fa0*/  F2FP.BF16.F32.PACK_AB R120, R127, R126 ;  /* 0x0000007e7f78723e */ /* 0x000fe200000010ff */
[----:B------:R-:W-:Y:S01]  /*2fb0*/  FADD R127, R14, R127 ;  /* 0x0000007f0e7f7221 */ /* 0x000fe20000000000 */
[----:B------:R-:W-:Y:S01]  /*2fc0*/  F2FP.BF16.F32.PACK_AB R122, R129, R128 ;  /* 0x00000080817a723e */ /* 0x000fe200000010ff */
[----:B------:R-:W-:Y:S01]  /*2fd0*/  FADD R128, R15, R128 ;  /* 0x000000800f807221 */ /* 0x000fe20000000000 */
[----:B------:R-:W-:Y:S01]  /*2fe0*/  F2FP.BF16.F32.PACK_AB R121, R140, R143 ;  /* 0x0000008f8c79723e */ /* 0x000fe200000010ff */
[----:B------:R-:W-:Y:S01]  /*2ff0*/  FADD R129, R20, R129 ;  /* 0x0000008114817221 */ /* 0x000fe20000000000 */
[----:B------:R-:W-:Y:S01]  /*3000*/  F2FP.BF16.F32.PACK_AB R123, R145, R144 ;  /* 0x00000090917b723e */ /* 0x000fe200000010ff */
[----:B------:R-:W-:Y:S01]  /*3010*/  FADD R140, R137, R140 ;  /* 0x0000008c898c7221 */ /* 0x000fe20000000000 */
[----:B------:R-:W-:Y:S01]  /*3020*/  FADD R143, R134, R143 ;  /* 0x0000008f868f7221 */ /* 0x000fe20000000000 */
[----:B------:R-:W-:Y:S01]  /*3030*/  FADD R144, R139, R144 ;  /* 0x000000908b907221 */ /* 0x000fe20000000000 */
[----:B------:R-:W-:Y:S01]  /*3040*/  WARPGROUP.ARRIVE ;  /* 0x00000000000079c5 */ /* 0x000fe20000000000 */
[----:B------:R-:W-:Y:S01]  /*3050*/  FADD R128, R11, R128 ;  /* 0x000000800b807221 */ /* 0x000fe20000000000 */
[----:B------:R-:W-:Y:S01]  /*3060*/  FADD R10, R10, R127 ;  /* 0x0000007f0a0a7221 */ /* 0x000fe20000000000 */
[----:B------:R-:W-:Y:S01]  /*3070*/  FADD R129, R12, R129 ;  /* 0x000000810c817221 */ /* 0x000fe20000000000 */
[----:B------:R-:W-:Y:S01]  /*3080*/  FADD R131, R131, R140 ;  /* 0x0000008c83837221 */ /* 0x000fe20000000000 */
[----:B------:R-:W-:Y:S01]  /*3090*/  FADD R130, R130, R143 ;  /* 0x0000008f82827221 */ /* 0x000fe20000000000 */
[----:B------:R-:W-:Y:S01]  /*30a0*/  HGMMA.64x192x16.F32.BF16 R24, R120, gdesc[UR4].tnspB, R24, gsb0 ;  /* 0x42e0000478187df0 */ /* 0x000fe20008001818 */
[----:B------:R-:W-:Y:S01]  /*30b0*/  FADD R21, R21, R144 ;  /* 0x0000009015157221 */ /* 0x000fe20000000000 */
[----:B------:R-:W-:Y:S01]  /*30c0*/  PRMT R14, RZ, 0x654, R9 ;  /* 0x00000654ff0e7816 */ /* 0x000fe20000000009 */
[----:B------:R-:W-:Y:S01]  /*30d0*/  FADD R13, R13, R128 ;  /* 0x000000800d0d7221 */ /* 0x000fe20000000000 */
[----:B------:R-:W-:Y:S01]  /*30e0*/  FADD R10, R10, R129 ;  /* 0x000000810a0a7221 */ /* 0x000fe20000000000 */
[----:B------:R-:W-:Y:S01]  /*30f0*/  FADD R142, R131, R142 ;  /* 0x0000008e838e7221 */ /* 0x000fe20000000000 */
[----:B------:R-:W-:-:S02]  /*3100*/  FADD R21, R130, R21 ;  /* 0x0000001582157221 */ /* 0x000fc40000000000 */
[----:B------:R-:W-:Y:S02]  /*3110*/  FADD R11, R13, R10 ;  /* 0x0000000a0d0b7221 */ /* 0x000fe40000000000 */
[----:B------:R-:W-:Y:S01]  /*3120*/  FADD R12, R21, R142 ;  /* 0x0000008e150c7221 */ /* 0x000fe20000000000 */
[----:B------:R-:W-:Y:S02]  /*3130*/  WARPGROUP.DEPBAR.LE gsb0, 0x0 ;  /* 0x00008000000079c5 */ /* 0x000fe40000010000 */
[----:B------:R1:W-:Y:S01]  /*3140*/  SYNCS.ARRIVE.TRANS64.RED.A1T0 RZ, [R14+URZ], RZ ;  /* 0x000000ff0eff79a7 */ /* 0x0003e2000810043f */
[----:B------:R-:W-:Y:S05]  /*3150*/  @!P1 BRA `(.L_x_24) ;  /* 0x0000002800089947 */ /* 0x000fea0003800000 */
[----:B------:R-:W-:Y:S01]  /*3160*/  MOV R10, R8 ;  /* 0x00000008000a7202 */ /* 0x000fe20000000f00 */
[----:B------:R-:W-:Y:S01]  /*3170*/  ULDC.64 UR30, c[0x0][0x198] ;  /* 0x00006600001e7ab9 */ /* 0x000fe20000000a00 */
[----:B------:R-:W-:Y:S01]  /*3180*/  MOV R21, R7 ;  /* 0x0000000700157202 */ /* 0x000fe20000000f00 */
[----:B------:R-:W-:Y:S01]  /*3190*/  ULDC UR14, c[0x0][0x604] ;  /* 0x00018100000e7ab9 */ /* 0x000fe20000000800 */
[----:B------:R-:W-:Y:S02]  /*31a0*/  MOV R23, R3 ;  /* 0x0000000300177202 */ /* 0x000fe40000000f00 */
[----:B------:R-:W-:Y:S02]  /*31b0*/  MOV R8, 0x1 ;  /* 0x0000000100087802 */ /* 0x000fe40000000f00 */
[----:B------:R-:W-:-:S07]  /*31c0*/  MOV R13, 0x2 ;  /* 0x00000002000d7802 */ /* 0x000fce0000000f00 */
.L_x_37:
[----:B-1----:R-:W-:Y:S01]  /*31d0*/  LEA R14, R13, R16, 0x3 ;  /* 0x000000100d0e7211 */ /* 0x002fe200078e18ff */
[----:B------:R-:W-:Y:S05]  /*31e0*/  YIELD ;  /* 0x0000000000007946 */ /* 0x000fea0003800000 */
[----:B------:R-:W-:-:S04]  /*31f0*/  SHF.L.U32 R3, R6, 0x1f, RZ ;  /* 0x0000001f06037819 */ /* 0x000fc800000006ff */
[----:B------:R-:W1:Y:S02]  /*3200*/  SYNCS.PHASECHK.TRANS64.TRYWAIT P1, [R14+URZ+0x1e000], R3 ;  /* 0x01e000030e0075a7 */ /* 0x000e64000802017f */
[----:B-1----:R-:W-:Y:S05]  /*3210*/  @!P1 BRA `(.L_x_25) ;  /* 0x0000004c00509947 */ /* 0x002fea0003800000 */
.L_x_75:
[----:B------:R-:W-:Y:S05]  /*3220*/  WARPSYNC.ALL ;  /* 0x0000000000007948 */ /* 0x000fea0003800000 */
[----:B-1----:R-:W-:Y:S01]  /*3230*/  MOV R14, UR22 ;  /* 0x00000016000e7c02 */ /* 0x002fe20008000f00 */
[----:B------:R-:W-:Y:S01]  /*3240*/  WARPGROUP.ARRIVE ;  /* 0x00000000000079c5 */ /* 0x000fe20000000000 */
[----:B------:R-:W-:Y:S02]  /*3250*/  MOV R15, 0x40000040 ;  /* 0x40000040000f7802 */ /* 0x000fe40000000f00 */
[----:B------:R-:W-:Y:S01]  /*3260*/  R2UR UR8, R152 ;  /* 0x00000000980872ca */ /* 0x000fe200000e0000 */
[----:B------:R-:W-:Y:S01]  /*3270*/  IMAD R14, R13, 0x600, R14 ;  /* 0x000006000d0e7824 */ /* 0x000fe200078e020e */
[----:B------:R-:W-:-:S02]  /*3280*/  R2UR UR9, R153 ;  /* 0x00000000990972ca */ /* 0x000fc400000e0000 */
[----:B------:R-:W-:Y:S02]  /*3290*/  R2UR UR11, R15 ;  /* 0x000000000f0b72ca */ /* 0x000fe400000e0000 */
[C---:B------:R-:W-:Y:S02]  /*32a0*/  R2UR UR10, R14.reuse ;  /* 0x000000000e0a72ca */ /* 0x040fe400000e0000 */
[----:B------:R-:W-:Y:S02]  /*32b0*/  IADD3 R164, R14, 0x2, RZ ;  /* 0x000000020ea47810 */ /* 0x000fe40007ffe0ff */
[----:B------:R-:W-:Y:S02]  /*32c0*/  MOV R165, 0x40000040 ;  /* 0x4000004000a57802 */ /* 0x000fe40000000f00 */
[----:B------:R-:W-:Y:S02]  /*32d0*/  MOV R3, UR15 ;  /* 0x0000000f00037c02 */ /* 0x000fe40008000f00 */
[----:B------:R-:W-:-:S02]  /*32e0*/  MOV R7, UR14 ;  /* 0x0000000e00077c02 */ /* 0x000fc40008000f00 */
[----:B------:R-:W-:Y:S02]  /*32f0*/  R2UR UR12, R154 ;  /* 0x000000009a0c72ca */ /* 0x000fe400000e0000 */
[----:B------:R-:W-:Y:S01]  /*3300*/  R2UR UR13, R155 ;  /* 0x000000009b0d72ca */ /* 0x000fe200000e0000 */
[----:B------:R-:W-:Y:S01]  /*3310*/  HGMMA.64x64x16.F32.BF16 R120, gdesc[UR8], RZ, !UPT, gsb0 ;  /* 0x00e00000087879f0 */ /* 0x000fe2000c0018ff */
[----:B------:R-:W-:Y:S02]  /*3320*/  R2UR UR14, R164 ;  /* 0x00000000a40e72ca */ /* 0x000fe400000e0000 */
[----:B------:R-:W-:Y:S02]  /*3330*/  R2UR UR15, R165 ;  /* 0x00000000a50f72ca */ /* 0x000fe400000e0000 */
[----:B------:R-:W-:Y:S02]  /*3340*/  IADD3 R164, R14, 0x4, RZ ;  /* 0x000000040ea47810 */ /* 0x000fe40007ffe0ff */
[----:B------:R-:W-:-:S02]  /*3350*/  MOV R165, 0x40000040 ;  /* 0x4000004000a57802 */ /* 0x000fc40000000f00 */
[----:B------:R-:W-:Y:S02]  /*3360*/  R2UR UR32, R156 ;  /* 0x000000009c2072ca */ /* 0x000fe400000e0000 */
[----:B------:R-:W-:Y:S02]  /*3370*/  R2UR UR33, R157 ;  /* 0x000000009d2172ca */ /* 0x000fe400000e0000 */
[----:B------:R-:W-:Y:S02]  /*3380*/  R2UR UR34, R164 ;  /* 0x00000000a42272ca */ /* 0x000fe400000e0000 */
[----:B------:R-:W-:Y:S02]  /*3390*/  R2UR UR35, R165 ;  /* 0x00000000a52372ca */ /* 0x000fe400000e0000 */
[----:B------:R-:W-:Y:S02]  /*33a0*/  IADD3 R164, R14, 0x6, RZ ;  /* 0x000000060ea47810 */ /* 0x000fe40007ffe0ff */
[----:B------:R-:W-:-:S02]  /*33b0*/  MOV R165, 0x40000040 ;  /* 0x4000004000a57802 */ /* 0x000fc40000000f00 */
[----:B------:R-:W-:Y:S02]  /*33c0*/  R2UR UR24, R158 ;  /* 0x000000009e1872ca */ /* 0x000fe400000e0000 */
[----:B------:R-:W-:Y:S02]  /*33d0*/  R2UR UR25, R159 ;  /* 0x000000009f1972ca */ /* 0x000fe400000e0000 */
[----:B------:R-:W-:Y:S02]  /*33e0*/  R2UR UR26, R164 ;  /* 0x00000000a41a72ca */ /* 0x000fe400000e0000 */
[----:B------:R-:W-:Y:S01]  /*33f0*/  R2UR UR27, R165 ;  /* 0x00000000a51b72ca */ /* 0x000fe200000e0000 */
[----:B------:R-:W-:Y:S01]  /*3400*/  IMAD.MOV.U32 R165, RZ, RZ, 0x40000040 ;  /* 0x40000040ffa57424 */ /* 0x000fe200078e00ff */
[----:B------:R-:W-:Y:S02]  /*3410*/  IADD3 R164, R14, 0x200, RZ ;  /* 0x000002000ea47810 */ /* 0x000fe40007ffe0ff */
[----:B------:R-:W-:-:S02]  /*3420*/  R2UR UR16, R160 ;  /* 0x00000000a01072ca */ /* 0x000fc400000e0000 */
[----:B------:R-:W-:Y:S02]  /*3430*/  R2UR UR17, R161 ;  /* 0x00000000a11172ca */ /* 0x000fe400000e0000 */
[----:B------:R-:W-:Y:S02]  /*3440*/  R2UR UR18, R164 ;  /* 0x00000000a41272ca */ /* 0x000fe400000e0000 */
[----:B------:R-:W-:Y:S02]  /*3450*/  R2UR UR19, R165 ;  /* 0x00000000a51372ca */ /* 0x000fe400000e0000 */
[----:B------:R-:W-:Y:S02]  /*3460*/  IADD3 R164, R14, 0x202, RZ ;  /* 0x000002020ea47810 */ /* 0x000fe40007ffe0ff */
[----:B------:R-:W-:Y:S02]  /*3470*/  MOV R165, 0x40000040 ;  /* 0x4000004000a57802 */ /* 0x000fe40000000f00 */
        /* <DEDUP_REMOVED lines=8> */
[----:B------:R-:W-:Y:S02]  /*3500*/  IADD3 R164, R14, 0x206, RZ ;  /* 0x000002060ea47810 */ /* 0x000fe40007ffe0ff */
[----:B------:R-:W-:Y:S02]  /*3510*/  MOV R165, 0x40000040 ;  /* 0x4000004000a57802 */ /* 0x000fe40000000f00 */
[----:B------:R-:W-:Y:S02]  /*3520*/  R2UR UR54, R164 ;  /* 0x00000000a43672ca */ /* 0x000fe400000e0000 */
[----:B------:R-:W-:Y:S02]  /*3530*/  R2UR UR55, R165 ;  /* 0x00000000a53772ca */ /* 0x000fe400000e0000 */
[----:B------:R-:W-:-:S02]  /*3540*/  IADD3 R164, R14, 0x400, RZ ;  /* 0x000004000ea47810 */ /* 0x000fc40007ffe0ff */
[----:B------:R-:W-:Y:S02]  /*3550*/  MOV R165, 0x40000040 ;  /* 0x4000004000a57802 */ /* 0x000fe40000000f00 */
[----:B------:R-:W-:Y:S02]  /*3560*/  R2UR UR50, R164 ;  /* 0x00000000a43272ca */ /* 0x000fe400000e0000 */
[----:B------:R-:W-:Y:S02]  /*3570*/  R2UR UR51, R165 ;  /* 0x00000000a53372ca */ /* 0x000fe400000e0000 */
[----:B------:R-:W-:Y:S01]  /*3580*/  IADD3 R164, R14, 0x402, RZ ;  /* 0x000004020ea47810 */ /* 0x000fe20007ffe0ff */
[----:B------:R-:W-:Y:S02]  /*3590*/  WARPGROUP.DEPBAR.LE gsb0, 0x0 ;  /* 0x00008000000079c5 */ /* 0x000fe40000010000 */
[----:B------:R-:W-:Y:S01]  /*35a0*/  WARPGROUP.ARRIVE ;  /* 0x00000000000079c5 */ /* 0x000fe20000000000 */
[----:B------:R-:W-:-:S02]  /*35b0*/  MOV R165, 0x40000040 ;  /* 0x4000004000a57802 */ /* 0x000fc40000000f00 */
[----:B------:R-:W-:Y:S02]  /*35c0*/  R2UR UR46, R164 ;  /* 0x00000000a42e72ca */ /* 0x000fe400000e0000 */
[----:B------:R-:W-:Y:S01]  /*35d0*/  R2UR UR47, R165 ;  /* 0x00000000a52f72ca */ /* 0x000fe200000e0000 */
[----:B------:R-:W-:Y:S01]  /*35e0*/  HGMMA.64x64x16.F32.BF16 R120, gdesc[UR12], R120, gsb0 ;  /* 0x00e000000c7879f0 */ /* 0x000fe20008001878 */
[----:B------:R-:W-:Y:S02]  /*35f0*/  IADD3 R164, R14, 0x404, RZ ;  /* 0x000004040ea47810 */ /* 0x000fe40007ffe0ff */
[----:B------:R-:W-:Y:S02]  /*3600*/  MOV R165, 0x40000040 ;  /* 0x4000004000a57802 */ /* 0x000fe40000000f00 */
[----:B------:R-:W-:Y:S02]  /*3610*/  R2UR UR6, R164 ;  /* 0x00000000a40672ca */ /* 0x000fe400000e0000 */
[----:B------:R-:W-:-:S02]  /*3620*/  R2UR UR7, R165 ;  /* 0x00000000a50772ca */ /* 0x000fc400000e0000 */
[----:B------:R-:W-:Y:S02]  /*3630*/  IADD3 R14, R14, 0x406, RZ ;  /* 0x000004060e0e7810 */ /* 0x000fe40007ffe0ff */
[----:B------:R-:W-:Y:S02]  /*3640*/  MOV R15, 0x40000040 ;  /* 0x40000040000f7802 */ /* 0x000fe40000000f00 */
[----:B------:R-:W-:Y:S02]  /*3650*/  R2UR UR42, R14 ;  /* 0x000000000e2a72ca */ /* 0x000fe400000e0000 */
[----:B------:R-:W-:Y:S02]  /*3660*/  R2UR UR43, R15 ;  /* 0x000000000f2b72ca */ /* 0x000fe400000e0000 */
[----:B------:R-:W-:Y:S02]  /*3670*/  ISETP.NE.AND P1, PT, R0, RZ, PT ;  /* 0x000000ff0000720c */ /* 0x000fe40003f25270 */
[----:B------:R-:W-:-:S02]  /*3680*/  R2UR UR15, R3 ;  /* 0x00000000030f72ca */ /* 0x000fc400000e0000 */
[----:B------:R-:W-:Y:S01]  /*3690*/  R2UR UR14, R7 ;  /* 0x00000000070e72ca */ /* 0x000fe200000e0000 */
        /* <DEDUP_REMOVED lines=31> */
[----:B------:R-:W-:Y:S05]  /*3890*/  @P1 BRA `(.L_x_26) ;  /* 0x0000000000bc1947 */ /* 0x000fea0003800000 */
[----:B------:R-:W-:-:S13]  /*38a0*/  ISETP.LT.OR P2, PT, R19, 0x1, !P0 ;  /* 0x000000011300780c */ /* 0x000fda0004741670 */
[----:B------:R-:W-:Y:S05]  /*38b0*/  @P2 BRA `(.L_x_27) ;  /* 0x0000000000b02947 */ /* 0x000fea0003800000 */
[----:B------:R-:W-:Y:S02]  /*38c0*/  LEA R3, R5, R16, 0x3 ;  /* 0x0000001005037211 */ /* 0x000fe400078e18ff */
[----:B------:R-:W-:Y:S02]  /*38d0*/  SHF.L.U32 R14, R4, 0x1f, RZ ;  /* 0x0000001f040e7819 */ /* 0x000fe400000006ff */
[----:B------:R-:W-:Y:S02]  /*38e0*/  ISETP.NE.AND P3, PT, R17, RZ, PT ;  /* 0x000000ff1100720c */ /* 0x000fe40003f65270 */
[----:B------:R-:W1:Y:S02]  /*38f0*/  SYNCS.PHASECHK.TRANS64.TRYWAIT P2, [R3+URZ+0x1e020], R14 ;  /* 0x01e0200e030075a7 */ /* 0x000e64000804017f */
[----:B-1----:R-:W-:Y:S09]  /*3900*/  @!P2 BRA `(.L_x_28) ;  /* 0x0000004400a8a947 */ /* 0x002ff20003800000 */
.L_x_76:
[----:B------:R-:W-:Y:S05]  /*3910*/  @P3 BRA `(.L_x_29) ;  /* 0x0000000000143947 */ /* 0x000fea0003800000 */
[----:B------:R-:W-:Y:S02]  /*3920*/  LOP3.LUT P2, RZ, R18, 0x1f, RZ, 0xc0, !PT ;  /* 0x0000001f12ff7812 */ /* 0x000fe4000784c0ff */
[----:B-1----:R-:W-:-:S04]  /*3930*/  MOV R14, 0x6000 ;  /* 0x00006000000e7802 */ /* 0x002fc80000000f00 */
[----:B------:R2:W-:Y:S07]  /*3940*/  SYNCS.ARRIVE.TRANS64 RZ, [R3+URZ+0x1e000], R14 ;  /* 0x01e0000e03ff79a7 */ /* 0x0005ee000800003f */
[----:B------:R-:W-:Y:S05]  /*3950*/  @!P2 BRA `(.L_x_29) ;  /* 0x000000000004a947 */ /* 0x000fea0003800000 */
[----:B------:R-:W-:Y:S01]  /*3960*/  BPT.TRAP 0x1 ;  /* 0x000000040000795c */ /* 0x000fe20000300000 */
.L_x_29:
[----:B------:R-:W-:Y:S01]  /*3970*/  IMAD R7, R5, 0x6000, R16 ;  /* 0x0000600005077824 */ /* 0x000fe200078e0210 */
[----:B------:R-:W-:Y:S01]  /*3980*/  R2UR UR35, R2 ;  /* 0x00000000022372ca */ /* 0x000fe200000e0000 */
[----:B------:R-:W-:Y:S01]  /*3990*/  UIADD3 UR6, UP0, UR30, 0x1f0, URZ ;  /* 0x000001f01e067890 */ /* 0x000fe2000ff1e03f */
[----:B------:R-:W-:Y:S01]  /*39a0*/  R2UR UR33, R3 ;  /* 0x00000000032172ca */ /* 0x000fe200000e0000 */
[----:B------:R-:W-:Y:S01]  /*39b0*/  UMOV UR24, 0x0 ;  /* 0x0000000000187882 */ /* 0x000fe20000000000 */
[----:B------:R-:W-:Y:S01]  /*39c0*/  R2UR UR8, R7 ;  /* 0x00000000070872ca */ /* 0x000fe200000e0000 */
[----:B------:R-:W-:Y:S01]  /*39d0*/  UIADD3.X UR7, URZ, UR31, URZ, UP0, !UPT ;  /* 0x0000001f3f077290 */ /* 0x000fe200087fe43f */
[----:B------:R-:W-:Y:S01]  /*39e0*/  IADD3 R5, R5, 0x1, RZ ;  /* 0x0000000105057810 */ /* 0x000fe20007ffe0ff */
[----:B------:R-:W-:Y:S01]  /*39f0*/  UMOV UR25, 0x10000000 ;  /* 0x1000000000197882 */ /* 0x000fe20000000000 */
[----:B------:R-:W-:Y:S01]  /*3a00*/  UMOV UR34, URZ ;  /* 0x0000003f00227c82 */ /* 0x000fe20008000000 */
[----:B------:R-:W-:Y:S01]  /*3a10*/  UMOV UR18, 0x40 ;  /* 0x0000004000127882 */ /* 0x000fe20000000000 */
[----:B------:R-:W-:Y:S01]  /*3a20*/  UMOV UR20, UR36 ;  /* 0x0000002400147c82 */ /* 0x000fe20008000000 */
[----:B------:R-:W-:Y:S01]  /*3a30*/  UMOV UR21, UR37 ;  /* 0x0000002500157c82 */ /* 0x000fe20008000000 */
[----:B------:R-:W-:Y:S01]  /*3a40*/  UMOV UR10, 0x80 ;  /* 0x00000080000a7882 */ /* 0x000fe20000000000 */
[----:B------:R-:W-:Y:S01]  /*3a50*/  USHF.L.U32 UR35, UR35, 0x6, URZ ;  /* 0x0000000623237899 */ /* 0x000fe2000800063f */
[----:B------:R-:W-:Y:S01]  /*3a60*/  ISETP.NE.AND P2, PT, R5, 0x4, PT ;  /* 0x000000040500780c */ /* 0x000fe20003f45270 */
[----:B------:R-:W-:-:S02]  /*3a70*/  UIADD3 UR33, UR33, 0x1e000, URZ ;  /* 0x0001e00021217890 */ /* 0x000fc4000fffe03f */
        /* <DEDUP_REMOVED lines=10> */
[----:B------:R-:W-:Y:S01]  /*3b20*/  UMOV UR9, UR33 ;  /* 0x0000002100097c82 */ /* 0x000fe20008000000 */
[----:B------:R-:W-:Y:S01]  /*3b30*/  UMOV UR11, UR35 ;  /* 0x00000023000b7c82 */ /* 0x000fe20008000000 */
[----:B------:R1:W-:Y:S01]  /*3b40*/  UTMALDG.4D [UR32], [UR6], desc[UR24] ;  /* 0x00001820060075b4 */ /* 0x0003e20008019000 */
[----:B------:R1:W-:Y:S01]  /*3b50*/  UTMALDG.4D [UR16], [UR6], desc[UR24] ;  /* 0x00001810060075b4 */ /* 0x0003e20008019000 */
[----:B------:R1:W-:Y:S02]  /*3b60*/  UTMALDG.4D [UR8], [UR6], desc[UR24] ;  /* 0x00001808060075b4 */ /* 0x0003e40008019000 */
[----:B-1----:R-:W-:Y:S01]  /*3b70*/  NOP ;  /* 0x0000000000007918 */ /* 0x002fe20000000000 */
.L_x_27:
[----:B------:R-:W-:-:S07]  /*3b80*/  VIADD R19, R19, 0xffffffff ;  /* 0xffffffff13137836 */ /* 0x000fce0000000000 */
.L_x_26:
[----:B------:R-:W-:Y:S01]  /*3b90*/  IADD3 R13, R13, 0x1, RZ ;  /* 0x000000010d0d7810 */ /* 0x000fe20007ffe0ff */
[----:B------:R-:W-:Y:S05]  /*3ba0*/  WARPSYNC.ALL ;  /* 0x0000000000007948 */ /* 0x000fea0003800000 */
[----:B------:R-:W-:-:S04]  /*3bb0*/  ISETP.NE.AND P2, PT, R13, 0x4, PT ;  /* 0x000000040d00780c */ /* 0x000fc80003f45270 */
[----:B------:R-:W-:Y:S02]  /*3bc0*/  SEL R3, RZ, 0x1, P2 ;  /* 0x00000001ff037807 */ /* 0x000fe40001000000 */
[----:B------:R-:W-:Y:S02]  /*3bd0*/  SEL R13, R13, RZ, P2 ;  /* 0x000000ff0d0d7207 */ /* 0x000fe40001000000 */
[----:B------:R-:W-:Y:S02]  /*3be0*/  LOP3.LUT R6, R6, R3, RZ, 0x3c, !PT ;  /* 0x0000000306067212 */ /* 0x000fe400078e3cff */
[----:B------:R-:W-:Y:S01]  /*3bf0*/  FMNMX R14, R120, R21, !PT ;  /* 0x00000015780e7209 */ /* 0x000fe20007800000 */
[----:B------:R-:W-:Y:S01]  /*3c00*/  BSSY B0, `(.L_x_30) ;  /* 0x0000043000007945 */ /* 0x000fe20003800000 */
        /* <DEDUP_REMOVED lines=26> */
[----:B------:R-:W-:Y:S02]  /*3db0*/  LEA R167, R13, R16, 0x3 ;  /* 0x000000100da77211 */ /* 0x000fe400078e18ff */
[----:B------:R-:W-:Y:S02]  /*3dc0*/  FMNMX R14, R148, R3, !PT ;  /* 0x00000003940e7209 */ /* 0x000fe40007800000 */
[----:B------:R-:W-:Y:S02]  /*3dd0*/  FMNMX R3, R147, R20, !PT ;  /* 0x0000001493037209 */ /* 0x000fe40007800000 */
[----:B------:R-:W-:Y:S02]  /*3de0*/  FMNMX R14, R149, R14, !PT ;  /* 0x0000000e950e7209 */ /* 0x000fe40007800000 */
[----:B------:R-:W-:-:S03]  /*3df0*/  FMNMX R20, R150, R3, !PT ;  /* 0x0000000396147209 */ /* 0x000fc60007800000 */
[----:B------:R-:W1:Y:S01]  /*3e00*/  SHFL.BFLY PT, R3, R14, 0x1, 0x1f ;  /* 0x0c201f000e037f89 */ /* 0x000e6200000e0000 */
[----:B------:R-:W-:-:S05]  /*3e10*/  FMNMX R20, R151, R20, !PT ;  /* 0x0000001497147209 */ /* 0x000fca0007800000 */
[----:B------:R-:W2:Y:S01]  /*3e20*/  SHFL.BFLY PT, R7, R20, 0x1, 0x1f ;  /* 0x0c201f0014077f89 */ /* 0x000ea200000e0000 */
[----:B-1----:R-:W-:-:S05]  /*3e30*/  FMNMX R15, R14, R3, !PT ;  /* 0x000000030e0f7209 */ /* 0x002fca0007800000 */
[----:B------:R-:W1:Y:S01]  /*3e40*/  SHFL.BFLY PT, R164, R15, 0x2, 0x1f ;  /* 0x0c401f000fa47f89 */ /* 0x000e6200000e0000 */
[----:B--2---:R-:W-:-:S05]  /*3e50*/  FMNMX R22, R20, R7, !PT ;  /* 0x0000000714167209 */ /* 0x004fca0007800000 */
[----:B------:R-:W2:Y:S01]  /*3e60*/  SHFL.BFLY PT, R3, R22, 0x2, 0x1f ;  /* 0x0c401f0016037f89 */ /* 0x000ea200000e0000 */
[----:B-1----:R-:W-:Y:S02]  /*3e70*/  FMNMX R7, R15, R164, !PT ;  /* 0x000000a40f077209 */ /* 0x002fe40007800000 */
[----:B------:R-:W-:Y:S02]  /*3e80*/  LEA R164, R8, R9, 0x3 ;  /* 0x0000000908a47211 */ /* 0x000fe400078e18ff */
[C---:B------:R-:W-:Y:S02]  /*3e90*/  FSETP.NEU.AND P2, PT, R7.reuse, -INF , PT ;  /* 0xff8000000700780b */ /* 0x040fe40003f4d000 */
[----:B--2---:R-:W-:Y:S02]  /*3ea0*/  FMNMX R3, R22, R3, !PT ;  /* 0x0000000316037209 */ /* 0x004fe40007800000 */
[----:B------:R-:W-:Y:S02]  /*3eb0*/  FSEL R168, R7, RZ, P2 ;  /* 0x000000ff07a87208 */ /* 0x000fe40001000000 */
[----:B------:R-:W-:-:S02]  /*3ec0*/  FSETP.NEU.AND P2, PT, R3, -INF , PT ;  /* 0xff8000000300780b */ /* 0x000fc40003f4d000 */
[----:B------:R-:W-:Y:S01]  /*3ed0*/  PRMT R164, RZ, 0x654, R164 ;  /* 0x00000654ffa47816 */ /* 0x000fe200000000a4 */
[----:B------:R-:W-:Y:S01]  /*3ee0*/  FADD R14, -R168, R21 ;  /* 0x00000015a80e7221 */ /* 0x000fe20000000100 */
[----:B------:R-:W-:Y:S02]  /*3ef0*/  SHF.L.U32 R22, R6, 0x1f, RZ ;  /* 0x0000001f06167819 */ /* 0x000fe400000006ff */
[----:B------:R-:W-:Y:S01]  /*3f00*/  FSEL R166, R3, RZ, P2 ;  /* 0x000000ff03a67208 */ /* 0x000fe20001000000 */
[----:B------:R1:W-:Y:S01]  /*3f10*/  SYNCS.ARRIVE.TRANS64.RED.A1T0 RZ, [R164+URZ], RZ ;  /* 0x000000ffa4ff79a7 */ /* 0x0003e2000810043f */
[----:B------:R-:W-:-:S03]  /*3f20*/  FMUL R14, R14, UR14 ;  /* 0x0000000e0e0e7c20 */ /* 0x000fc60008400000 */
[C---:B------:R-:W-:Y:S01]  /*3f30*/  FADD R15, -R166.reuse, R23 ;  /* 0x00000017a60f7221 */ /* 0x040fe20000000100 */
[----:B------:R-:W-:Y:S01]  /*3f40*/  FMUL R165, R166, UR14 ;  /* 0x0000000ea6a57c20 */ /* 0x000fe20008400000 */
[----:B------:R-:W-:Y:S01]  /*3f50*/  FSETP.GEU.AND P5, PT, R14, -126, PT ;  /* 0xc2fc00000e00780b */ /* 0x000fe20003fae000 */
[----:B------:R-:W2:Y:S01]  /*3f60*/  SYNCS.PHASECHK.TRANS64.TRYWAIT P4, [R167+URZ+0x1e000], R22 ;  /* 0x01e00016a70075a7 */ /* 0x000ea2000808017f */
[----:B------:R-:W-:Y:S01]  /*3f70*/  FMUL R15, R15, UR14 ;  /* 0x0000000e0f0f7c20 */ /* 0x000fe20008400000 */
[--C-:B------:R-:W-:Y:S01]  /*3f80*/  FFMA R122, R122, UR14, -R165.reuse ;  /* 0x0000000e7a7a7c23 */ /* 0x100fe200080008a5 */
[--C-:B------:R-:W-:Y:S01]  /*3f90*/  FFMA R123, R123, UR14, -R165.reuse ;  /* 0x0000000e7b7b7c23 */ /* 0x100fe200080008a5 */
[----:B-1----:R-:W-:Y:S02]  /*3fa0*/  FFMA R164, R126, UR14, -R165 ;  /* 0x0000000e7ea47c23 */ /* 0x002fe400080008a5 */
[----:B------:R-:W-:Y:S02]  /*3fb0*/  FSETP.GEU.AND P6, PT, R15, -126, PT ;  /* 0xc2fc00000f00780b */ /* 0x000fe40003fce000 */
[----:B------:R-:W-:-:S02]  /*3fc0*/  FSETP.GEU.AND P2, PT, R122, -126, PT ;  /* 0xc2fc00007a00780b */ /* 0x000fc40003f4e000 */
[----:B------:R-:W-:Y:S02]  /*3fd0*/  FSETP.GEU.AND P3, PT, R123, -126, PT ;  /* 0xc2fc00007b00780b */ /* 0x000fe40003f6e000 */
[----:B------:R-:W-:-:S04]  /*3fe0*/  @!P5 FMUL R14, R14, 0.5 ;  /* 0x3f0000000e0ed820 */ /* 0x000fc80000400000 */
[----:B------:R1:W3:Y:S03]  /*3ff0*/  MUFU.EX2 R20, R14 ;  /* 0x0000000e00147308 */ /* 0x0002e60000000800 */
[----:B------:R-:W-:-:S05]  /*4000*/  @!P6 FMUL R15, R15, 0.5 ;  /* 0x3f0000000f0fe820 */ /* 0x000fca0000400000 */
[----:B------:R1:W4:Y:S02]  /*4010*/  MUFU.EX2 R21, R15 ;  /* 0x0000000f00157308 */ /* 0x0003240000000800 */
[----:B-123--:R-:W-:Y:S05]  /*4020*/  @!P4 BRA `(.L_x_31) ;  /* 0x0000003c00f4c947 */ /* 0x00efea0003800000 */
.L_x_77:
[----:B------:R-:W-:Y:S05]  /*4030*/  BSYNC B0 ;  /* 0x0000000000007941 */ /* 0x000fea0003800000 */
.L_x_30:
[----:B------:R-:W-:Y:S01]  /*4040*/  FSETP.GEU.AND P4, PT, R164, -126, PT ;  /* 0xc2fc0000a400780b */ /* 0x000fe20003f8e000 */
[----:B------:R-:W-:Y:S01]  /*4050*/  @!P2 FMUL R122, R122, 0.5 ;  /* 0x3f0000007a7aa820 */ /* 0x000fe20000400000 */
[----:B------:R-:W-:Y:S01]  /*4060*/  @!P3 FMUL R123, R123, 0.5 ;  /* 0x3f0000007b7bb820 */ /* 0x000fe20000400000 */
[----:B------:R-:W-:Y:S01]  /*4070*/  FMUL R126, R168, UR14 ;  /* 0x0000000ea87e7c20 */ /* 0x000fe20008400000 */
[--C-:B------:R-:W-:Y:S01]  /*4080*/  FFMA R127, R127, UR14, -R165.reuse ;  /* 0x0000000e7f7f7c23 */ /* 0x100fe200080008a5 */
[----:B------:R-:W2:Y:S01]  /*4090*/  MUFU.EX2 R166, R122 ;  /* 0x0000007a00a67308 */ /* 0x000ea20000000800 */
[----:B------:R-:W-:Y:S01]  /*40a0*/  @!P5 FMUL R20, R20, R20 ;  /* 0x000000141414d220 */ /* 0x000fe20000400000 */
[--C-:B------:R-:W-:Y:S01]  /*40b0*/  FFMA R120, R120, UR14, -R126.reuse ;  /* 0x0000000e78787c23 */ /* 0x100fe2000800087e */
[--C-:B------:R-:W-:Y:S01]  /*40c0*/  FFMA R121, R121, UR14, -R126.reuse ;  /* 0x0000000e79797c23 */ /* 0x100fe2000800087e */
[--C-:B-1----:R-:W-:Y:S01]  /*40d0*/  FFMA R22, R124, UR14, -R126.reuse ;  /* 0x0000000e7c167c23 */ /* 0x102fe2000800087e */
[----:B------:R-:W-:Y:S01]  /*40e0*/  FFMA R23, R125, UR14, -R126 ;  /* 0x0000000e7d177c23 */ /* 0x000fe2000800087e */
[----:B------:R-:W-:Y:S01]  /*40f0*/  FSETP.GEU.AND P5, PT, R127, -126, PT ;  /* 0xc2fc00007f00780b */ /* 0x000fe20003fae000 */
[----:B----4-:R-:W-:Y:S01]  /*4100*/  @!P6 FMUL R21, R21, R21 ;  /* 0x000000151515e220 */ /* 0x010fe20000400000 */
[----:B------:R-:W-:Y:S01]  /*4110*/  @!P4 FMUL R164, R164, 0.5 ;  /* 0x3f000000a4a4c820 */ /* 0x000fe20000400000 */
[----:B------:R-:W1:Y:S01]  /*4120*/  MUFU.EX2 R167, R123 ;  /* 0x0000007b00a77308 */ /* 0x000e620000000800 */
[----:B------:R-:W-:Y:S01]  /*4130*/  FSETP.GEU.AND P6, PT, R120, -126, PT ;  /* 0xc2fc00007800780b */ /* 0x000fe20003fce000 */
[----:B------:R-:W-:Y:S05]  /*4140*/  WARPSYNC.ALL ;  /* 0x0000000000007948 */ /* 0x000fea0003800000 */
[----:B------:R-:W-:Y:S01]  /*4150*/  MOV R14, UR15 ;  /* 0x0000000f000e7c02 */ /* 0x000fe20008000f00 */
[----:B------:R-:W3:Y:S01]  /*4160*/  MUFU.EX2 R169, R164 ;  /* 0x000000a400a97308 */ /* 0x000ee20000000800 */
[----:B--2---:R-:W-:Y:S01]  /*4170*/  @!P2 FMUL R166, R166, R166 ;  /* 0x000000a6a6a6a220 */ /* 0x004fe20000400000 */
[----:B------:R-:W-:Y:S01]  /*4180*/  FSETP.GEU.AND P2, PT, R121, -126, PT ;  /* 0xc2fc00007900780b */ /* 0x000fe20003f4e000 */
[----:B------:R-:W-:Y:S01]  /*4190*/  @!P5 FMUL R127, R127, 0.5 ;  /* 0x3f0000007f7fd820 */ /* 0x000fe20000400000 */
[----:B------:R-:W-:Y:S01]  /*41a0*/  IMAD R14, R13, 0x600, R14 ;  /* 0x000006000d0e7824 */ /* 0x000fe200078e020e */
[----:B------:R-:W-:Y:S01]  /*41b0*/  MOV R15, 0x40000040 ;  /* 0x40000040000f7802 */ /* 0x000fe20000000f00 */
[----:B------:R-:W-:Y:S01]  /*41c0*/  @!P6 FMUL R120, R120, 0.5 ;  /* 0x3f0000007878e820 */ /* 0x000fe20000400000 */
[-C--:B------:R-:W-:Y:S01]  /*41d0*/  FMUL R24, R24, R20.reuse ;  /* 0x0000001418187220 */ /* 0x080fe20000400000 */
[----:B------:R-:W2:Y:S01]  /*41e0*/  MUFU.EX2 R168, R127 ;  /* 0x0000007f00a87308 */ /* 0x000ea20000000800 */
[----:B-1----:R-:W-:Y:S01]  /*41f0*/  @!P3 FMUL R167, R167, R167 ;  /* 0x000000a7a7a7b220 */ /* 0x002fe20000400000 */
[----:B------:R-:W-:Y:S01]  /*4200*/  FSETP.GEU.AND P3, PT, R22, -126, PT ;  /* 0xc2fc00001600780b */ /* 0x000fe20003f6e000 */
[-C--:B------:R-:W-:Y:S01]  /*4210*/  FMUL R25, R25, R20.reuse ;  /* 0x0000001419197220 */ /* 0x080fe20000400000 */
[----:B------:R-:W-:Y:S01]  /*4220*/  R2UR UR6, R14 ;  /* 0x000000000e0672ca */ /* 0x000fe200000e0000 */
[-C--:B------:R-:W-:Y:S01]  /*4230*/  FMUL R28, R28, R20.reuse ;  /* 0x000000141c1c7220 */ /* 0x080fe20000400000 */
[----:B------:R-:W-:Y:S01]  /*4240*/  R2UR UR7, R15 ;  /* 0x000000000f0772ca */ /* 0x000fe200000e0000 */
[----:B------:R-:W-:Y:S01]  /*4250*/  @!P2 FMUL R121, R121, 0.5 ;  /* 0x3f0000007979a820 */ /* 0x000fe20000400000 */
[----:B------:R-:W1:Y:S01]  /*4260*/  MUFU.EX2 R125, R120 ;  /* 0x00000078007d7308 */ /* 0x000e620000000800 */
[----:B---3--:R-:W-:Y:S01]  /*4270*/  @!P4 FMUL R169, R169, R169 ;  /* 0x000000a9a9a9c220 */ /* 0x008fe20000400000 */
[----:B------:R-:W-:Y:S01]  /*4280*/  FSETP.GEU.AND P4, PT, R23, -126, PT ;  /* 0xc2fc00001700780b */ /* 0x000fe20003f8e000 */
[-C--:B------:R-:W-:Y:S01]  /*4290*/  FMUL R29, R29, R20.reuse ;  /* 0x000000141d1d7220 */ /* 0x080fe20000400000 */
[-C--:B------:R-:W-:Y:S01]  /*42a0*/  FMUL R32, R32, R20.reuse ;  /* 0x0000001420207220 */ /* 0x080fe20000400000 */
[-C--:B------:R-:W-:Y:S01]  /*42b0*/  FMUL R33, R33, R20.reuse ;  /* 0x0000001421217220 */ /* 0x080fe20000400000 */
[----:B------:R-:W-:Y:S01]  /*42c0*/  FMUL R36, R36, R20 ;  /* 0x0000001424247220 */ /* 0x000fe20000400000 */
[----:B------:R-:W-:Y:S01]  /*42d0*/  @!P3 FMUL R22, R22, 0.5 ;  /* 0x3f0000001616b820 */ /* 0x000fe20000400000 */
[----:B------:R-:W3:Y:S01]  /*42e0*/  MUFU.EX2 R124, R121 ;  /* 0x00000079007c7308 */ /* 0x000ee20000000800 */
[----:B--2---:R-:W-:Y:S01]  /*42f0*/  @!P5 FMUL R168, R168, R168 ;  /* 0x000000a8a8a8d220 */ /* 0x004fe20000400000 */
[-C--:B------:R-:W-:Y:S01]  /*4300*/  FMUL R37, R37, R20.reuse ;  /* 0x0000001425257220 */ /* 0x080fe20000400000 */
[-C--:B------:R-:W-:Y:S01]  /*4310*/  FMUL R40, R40, R20.reuse ;  /* 0x0000001428287220 */ /* 0x080fe20000400000 */
[-C--:B------:R-:W-:Y:S01]  /*4320*/  FMUL R41, R41, R20.reuse ;  /* 0x0000001429297220 */ /* 0x080fe20000400000 */
[-C--:B------:R-:W-:Y:S01]  /*4330*/  FMUL R44, R44, R20.reuse ;  /* 0x000000142c2c7220 */ /* 0x080fe20000400000 */
[-C--:B------:R-:W-:Y:S01]  /*4340*/  FMUL R45, R45, R20.reuse ;  /* 0x000000142d2d7220 */ /* 0x080fe20000400000 */
[----:B------:R-:W-:Y:S01]  /*4350*/  @!P4 FMUL R23, R23, 0.5 ;  /* 0x3f0000001717c820 */ /* 0x000fe20000400000 */
[----:B------:R-:W2:Y:S01]  /*4360*/  MUFU.EX2 R164, R22 ;  /* 0x0000001600a47308 */ /* 0x000ea20000000800 */
[----:B-1----:R-:W-:Y:S01]  /*4370*/  @!P6 FMUL R125, R125, R125 ;  /* 0x0000007d7d7de220 */ /* 0x002fe20000400000 */
[-C--:B------:R-:W-:Y:S01]  /*4380*/  FMUL R48, R48, R20.reuse ;  /* 0x0000001430307220 */ /* 0x080fe20000400000 */
[-C--:B------:R-:W-:Y:S01]  /*4390*/  FMUL R49, R49, R20.reuse ;  /* 0x0000001431317220 */ /* 0x080fe20000400000 */
[-C--:B------:R-:W-:Y:S01]  /*43a0*/  FMUL R52, R52, R20.reuse ;  /* 0x0000001434347220 */ /* 0x080fe20000400000 */
[-C--:B------:R-:W-:Y:S01]  /*43b0*/  FMUL R53, R53, R20.reuse ;  /* 0x0000001435357220 */ /* 0x080fe20000400000 */
[-C--:B------:R-:W-:Y:S01]  /*43c0*/  FMUL R56, R56, R20.reuse ;  /* 0x0000001438387220 */ /* 0x080fe20000400000 */
[----:B------:R-:W-:Y:S01]  /*43d0*/  FMUL R57, R57, R20 ;  /* 0x0000001439397220 */ /* 0x000fe20000400000 */
[----:B------:R-:W1:Y:S01]  /*43e0*/  MUFU.EX2 R127, R23 ;  /* 0x00000017007f7308 */ /* 0x000e620000000800 */
[----:B---3--:R-:W-:Y:S01]  /*43f0*/  @!P2 FMUL R124, R124, R124 ;  /* 0x0000007c7c7ca220 */ /* 0x008fe20000400000 */
[-C--:B------:R-:W-:Y:S01]  /*4400*/  FMUL R60, R60, R20.reuse ;  /* 0x000000143c3c7220 */ /* 0x080fe20000400000 */
[-C--:B------:R-:W-:Y:S01]  /*4410*/  FMUL R61, R61, R20.reuse ;  /* 0x000000143d3d7220 */ /* 0x080fe20000400000 */
[-C--:B------:R-:W-:Y:S01]  /*4420*/  FMUL R64, R64, R20.reuse ;  /* 0x0000001440407220 */ /* 0x080fe20000400000 */
[-C--:B------:R-:W-:Y:S01]  /*4430*/  FMUL R65, R65, R20.reuse ;  /* 0x0000001441417220 */ /* 0x080fe20000400000 */
[-C--:B------:R-:W-:Y:S01]  /*4440*/  FMUL R68, R68, R20.reuse ;  /* 0x0000001444447220 */ /* 0x080fe20000400000 */
[-C--:B------:R-:W-:Y:S01]  /*4450*/  FMUL R69, R69, R20.reuse ;  /* 0x0000001445457220 */ /* 0x080fe20000400000 */
[----:B------:R-:W-:Y:S01]  /*4460*/  FMUL R72, R72, R20 ;  /* 0x0000001448487220 */ /* 0x000fe20000400000 */
[----:B--2---:R-:W-:Y:S01]  /*4470*/  @!P3 FMUL R164, R164, R164 ;  /* 0x000000a4a4a4b220 */ /* 0x004fe20000400000 */
[-C--:B------:R-:W-:Y:S01]  /*4480*/  FMUL R73, R73, R20.reuse ;  /* 0x0000001449497220 */ /* 0x080fe20000400000 */
[-C--:B------:R-:W-:Y:S01]  /*4490*/  FMUL R76, R76, R20.reuse ;  /* 0x000000144c4c7220 */ /* 0x080fe20000400000 */
[-C--:B------:R-:W-:Y:S01]  /*44a0*/  FMUL R77, R77, R20.reuse ;  /* 0x000000144d4d7220 */ /* 0x080fe20000400000 */
[-C--:B------:R-:W-:Y:S01]  /*44b0*/  FMUL R80, R80, R20.reuse ;  /* 0x0000001450507220 */ /* 0x080fe20000400000 */
[-C--:B------:R-:W-:Y:S01]  /*44c0*/  FMUL R81, R81, R20.reuse ;  /* 0x0000001451517220 */ /* 0x080fe20000400000 */
[-C--:B------:R-:W-:Y:S01]  /*44d0*/  FMUL R84, R84, R20.reuse ;  /* 0x0000001454547220 */ /* 0x080fe20000400000 */
[-C--:B------:R-:W-:Y:S01]  /*44e0*/  FMUL R85, R85, R20.reuse ;  /* 0x0000001455557220 */ /* 0x080fe20000400000 */
[----:B-1----:R-:W-:Y:S01]  /*44f0*/  @!P4 FMUL R127, R127, R127 ;  /* 0x0000007f7f7fc220 */ /* 0x002fe20000400000 */
[-C--:B------:R-:W-:Y:S01]  /*4500*/  FMUL R88, R88, R20.reuse ;  /* 0x0000001458587220 */ /* 0x080fe20000400000 */
        /* <DEDUP_REMOVED lines=14> */
[----:B------:R-:W-:Y:S01]  /*45f0*/  FMUL R117, R117, R20 ;  /* 0x0000001475757220 */ /* 0x000fe20000400000 */
        /* <DEDUP_REMOVED lines=48> */
[----:B------:R-:W-:Y:S01]  /*4900*/  F2FP.BF16.F32.PACK_AB R121, R167, R166 ;  /* 0x000000a6a779723e */ /* 0x000fe200000010ff */
[--C-:B------:R-:W-:Y:S01]  /*4910*/  FFMA R128, R128, UR14, -R126.reuse ;  /* 0x0000000e80807c23 */ /* 0x100fe2000800087e */
[----:B------:R-:W-:Y:S01]  /*4920*/  F2FP.BF16.F32.PACK_AB R123, R168, R169 ;  /* 0x000000a9a87b723e */ /* 0x000fe200000010ff */
[--C-:B------:R-:W-:Y:S01]  /*4930*/  FFMA R129, R129, UR14, -R126.reuse ;  /* 0x0000000e81817c23 */ /* 0x100fe2000800087e */
[----:B------:R-:W-:Y:S01]  /*4940*/  F2FP.BF16.F32.PACK_AB R120, R124, R125 ;  /* 0x0000007d7c78723e */ /* 0x000fe200000010ff */
[--C-:B------:R-:W-:Y:S01]  /*4950*/  FFMA R130, R130, UR14, -R165.reuse ;  /* 0x0000000e82827c23 */ /* 0x100fe200080008a5 */
[----:B------:R-:W-:Y:S01]  /*4960*/  F2FP.BF16.F32.PACK_AB R122, R127, R164 ;  /* 0x000000a47f7a723e */ /* 0x000fe200000010ff */
[--C-:B------:R-:W-:Y:S01]  /*4970*/  FFMA R15, R131, UR14, -R165.reuse ;  /* 0x0000000e830f7c23 */ /* 0x100fe200080008a5 */
[----:B------:R-:W-:Y:S01]  /*4980*/  FSETP.GEU.AND P3, PT, R128, -126, PT ;  /* 0xc2fc00008000780b */ /* 0x000fe20003f6e000 */
[--C-:B------:R-:W-:Y:S01]  /*4990*/  FFMA R132, R132, UR14, -R126.reuse ;  /* 0x0000000e84847c23 */ /* 0x100fe2000800087e */
[----:B------:R-:W-:Y:S01]  /*49a0*/  WARPGROUP.ARRIVE ;  /* 0x00000000000079c5 */ /* 0x000fe20000000000 */
[----:B------:R-:W-:Y:S01]  /*49b0*/  FSETP.GEU.AND P6, PT, R129, -126, PT ;  /* 0xc2fc00008100780b */ /* 0x000fe20003fce000 */
[--C-:B------:R-:W-:Y:S01]  /*49c0*/  FFMA R133, R133, UR14, -R126.reuse ;  /* 0x0000000e85857c23 */ /* 0x100fe2000800087e */
[----:B------:R-:W-:Y:S01]  /*49d0*/  FSETP.GEU.AND P5, PT, R130, -126, PT ;  /* 0xc2fc00008200780b */ /* 0x000fe20003fae000 */
[--C-:B------:R-:W-:Y:S01]  /*49e0*/  FFMA R136, R136, UR14, -R126.reuse ;  /* 0x0000000e88887c23 */ /* 0x100fe2000800087e */
[----:B------:R-:W-:Y:S01]  /*49f0*/  FSETP.GEU.AND P4, PT, R132, -126, PT ;  /* 0xc2fc00008400780b */ /* 0x000fe20003f8e000 */
[----:B------:R-:W-:Y:S01]  /*4a00*/  HGMMA.64x192x16.F32.BF16 R24, R120, gdesc[UR4].tnspB, R24, gsb0 ;  /* 0x42e0000478187df0 */ /* 0x000fe20008001818 */
[----:B------:R-:W-:Y:S01]  /*4a10*/  FSETP.GEU.AND P2, PT, R15, -126, PT ;  /* 0xc2fc00000f00780b */ /* 0x000fe20003f4e000 */
[--C-:B------:R-:W-:Y:S01]  /*4a20*/  FFMA R137, R137, UR14, -R126.reuse ;  /* 0x0000000e89897c23 */ /* 0x100fe2000800087e */
[----:B------:R-:W-:Y:S01]  /*4a30*/  IADD3 R22, R14, 0x80, RZ ;  /* 0x000000800e167810 */ /* 0x000fe20007ffe0ff */
[--C-:B------:R-:W-:Y:S01]  /*4a40*/  FFMA R138, R138, UR14, -R165.reuse ;  /* 0x0000000e8a8a7c23 */ /* 0x100fe200080008a5 */
[----:B------:R-:W-:Y:S01]  /*4a50*/  @!P3 FMUL R128, R128, 0.5 ;  /* 0x3f0000008080b820 */ /* 0x000fe20000400000 */
[----:B------:R-:W-:Y:S01]  /*4a60*/  MOV R23, 0x40000040 ;  /* 0x4000004000177802 */ /* 0x000fe20000000f00 */
[--C-:B------:R-:W-:Y:S01]  /*4a70*/  FFMA R140, R140, UR14, -R126.reuse ;  /* 0x0000000e8c8c7c23 */ /* 0x100fe2000800087e */
[----:B------:R-:W-:Y:S01]  /*4a80*/  @!P6 FMUL R129, R129, 0.5 ;  /* 0x3f0000008181e820 */ /* 0x000fe20000400000 */
[----:B------:R-:W-:Y:S01]  /*4a90*/  R2UR UR6, R22 ;  /* 0x00000000160672ca */ /* 0x000fe200000e0000 */
[----:B------:R-:W-:Y:S01]  /*4aa0*/  @!P5 FMUL R130, R130, 0.5 ;  /* 0x3f0000008282d820 */ /* 0x000fe20000400000 */
[----:B------:R-:W1:Y:S01]  /*4ab0*/  MUFU.EX2 R128, R128 ;  /* 0x0000008000807308 */ /* 0x000e620000000800 */
[----:B------:R-:W-:Y:S01]  /*4ac0*/  @!P4 FMUL R132, R132, 0.5 ;  /* 0x3f0000008484c820 */ /* 0x000fe20000400000 */
[----:B------:R-:W-:Y:S01]  /*4ad0*/  R2UR UR7, R23 ;  /* 0x00000000170772ca */ /* 0x000fe200000e0000 */
[----:B------:R-:W-:Y:S01]  /*4ae0*/  @!P2 FMUL R15, R15, 0.5 ;  /* 0x3f0000000f0fa820 */ /* 0x000fe20000400000 */
[--C-:B------:R-:W-:Y:S01]  /*4af0*/  FFMA R141, R141, UR14, -R126.reuse ;  /* 0x0000000e8d8d7c23 */ /* 0x100fe2000800087e */
[----:B------:R-:W-:Y:S01]  /*4b00*/  IADD3 R22, R14, 0x100, RZ ;  /* 0x000001000e167810 */ /* 0x000fe20007ffe0ff */
[--C-:B------:R-:W-:Y:S01]  /*4b10*/  FFMA R144, R144, UR14, -R126.reuse ;  /* 0x0000000e90907c23 */ /* 0x100fe2000800087e */
[----:B------:R-:W-:Y:S01]  /*4b20*/  MOV R23, 0x40000040 ;  /* 0x4000004000177802 */ /* 0x000fe20000000f00 */
[----:B------:R-:W2:Y:S01]  /*4b30*/  MUFU.EX2 R129, R129 ;  /* 0x0000008100817308 */ /* 0x000ea20000000800 */
[--C-:B------:R-:W-:Y:S01]  /*4b40*/  FFMA R145, R145, UR14, -R126.reuse ;  /* 0x0000000e91917c23 */ /* 0x100fe2000800087e */
[--C-:B------:R-:W-:Y:S01]  /*4b50*/  FFMA R146, R146, UR14, -R165.reuse ;  /* 0x0000000e92927c23 */ /* 0x100fe200080008a5 */
[--C-:B------:R-:W-:Y:S01]  /*4b60*/  FFMA R147, R147, UR14, -R165.reuse ;  /* 0x0000000e93937c23 */ /* 0x100fe200080008a5 */
[--C-:B------:R-:W-:Y:S01]  /*4b70*/  FFMA R148, R148, UR14, -R126.reuse ;  /* 0x0000000e94947c23 */ /* 0x100fe2000800087e */
[----:B------:R-:W-:Y:S01]  /*4b80*/  FFMA R126, R149, UR14, -R126 ;  /* 0x0000000e957e7c23 */ /* 0x000fe2000800087e */
[--C-:B------:R-:W-:Y:S01]  /*4b90*/  FFMA R150, R150, UR14, -R165.reuse ;  /* 0x0000000e96967c23 */ /* 0x100fe200080008a5 */
[----:B------:R-:W-:Y:S01]  /*4ba0*/  FFMA R151, R151, UR14, -R165 ;  /* 0x0000000e97977c23 */ /* 0x000fe200080008a5 */
[----:B------:R-:W3:Y:S01]  /*4bb0*/  MUFU.EX2 R131, R130 ;  /* 0x0000008200837308 */ /* 0x000ee20000000800 */
[----:B-1----:R-:W-:Y:S01]  /*4bc0*/  @!P3 FMUL R128, R128, R128 ;  /* 0x000000808080b220 */ /* 0x002fe20000400000 */
[----:B------:R-:W-:Y:S01]  /*4bd0*/  FSETP.GEU.AND P3, PT, R133, -126, PT ;  /* 0xc2fc00008500780b */ /* 0x000fe20003f6e000 */
[----:B------:R-:W-:Y:S01]  /*4be0*/  FFMA R11, R20, R11, R125 ;  /* 0x0000000b140b7223 */ /* 0x000fe2000000007d */
[----:B------:R-:W-:Y:S01]  /*4bf0*/  IADD3 R14, R14, 0x180, RZ ;  /* 0x000001800e0e7810 */ /* 0x000fe20007ffe0ff */
[----:B------:R-:W-:Y:S01]  /*4c00*/  FFMA R12, R21, R12, R166 ;  /* 0x0000000c150c7223 */ /* 0x000fe200000000a6 */
[----:B------:R-:W-:Y:S01]  /*4c10*/  IADD3 R8, R8, 0x1, RZ ;  /* 0x0000000108087810 */ /* 0x000fe20007ffe0ff */
[----:B------:R-:W-:Y:S01]  /*4c20*/  FADD R11, R11, R124 ;  /* 0x0000007c0b0b7221 */ /* 0x000fe20000000000 */
[----:B------:R-:W1:Y:S01]  /*4c30*/  MUFU.EX2 R132, R132 ;  /* 0x0000008400847308 */ /* 0x000e620000000800 */
[----:B--2---:R-:W-:Y:S01]  /*4c40*/  @!P6 FMUL R129, R129, R129 ;  /* 0x000000818181e220 */ /* 0x004fe20000400000 */
[----:B------:R-:W-:Y:S01]  /*4c50*/  FADD R12, R12, R167 ;  /* 0x000000a70c0c7221 */ /* 0x000fe20000000000 */
[----:B------:R-:W-:-:S03]  /*4c60*/  FADD R11, R11, R164 ;  /* 0x000000a40b0b7221 */ /* 0x000fc60000000000 */
[----:B------:R-:W-:Y:S01]  /*4c70*/  FADD R12, R12, R169 ;  /* 0x000000a90c0c7221 */ /* 0x000fe20000000000 */
[----:B------:R-:W-:Y:S01]  /*4c80*/  @!P3 FMUL R133, R133, 0.5 ;  /* 0x3f0000008585b820 */ /* 0x000fe20000400000 */
[----:B------:R-:W-:Y:S01]  /*4c90*/  FADD R11, R11, R127 ;  /* 0x0000007f0b0b7221 */ /* 0x000fe20000000000 */
[----:B---3--:R-:W-:Y:S01]  /*4ca0*/  @!P5 FMUL R131, R131, R131 ;  /* 0x000000838383d220 */ /* 0x008fe20000400000 */
[----:B------:R-:W-:Y:S01]  /*4cb0*/  FADD R12, R12, R168 ;  /* 0x000000a80c0c7221 */ /* 0x000fe20000000000 */
[----:B------:R-:W2:Y:S01]  /*4cc0*/  MUFU.EX2 R130, R133 ;  /* 0x0000008500827308 */ /* 0x000ea20000000800 */
[----:B------:R-:W-:Y:S02]  /*4cd0*/  FADD R11, R11, R128 ;  /* 0x000000800b0b7221 */ /* 0x000fe40000000000 */
[----:B------:R-:W-:Y:S02]  /*4ce0*/  FADD R12, R12, R131 ;  /* 0x000000830c0c7221 */ /* 0x000fe40000000000 */
[----:B------:R-:W-:Y:S01]  /*4cf0*/  FADD R11, R11, R129 ;  /* 0x000000810b0b7221 */ /* 0x000fe20000000000 */
[----:B-1----:R-:W-:Y:S01]  /*4d00*/  @!P4 FMUL R132, R132, R132 ;  /* 0x000000848484c220 */ /* 0x002fe20000400000 */
[----:B------:R-:W-:-:S03]  /*4d10*/  FSETP.GEU.AND P4, PT, R140, -126, PT ;  /* 0xc2fc00008c00780b */ /* 0x000fc60003f8e000 */
[----:B------:R-:W-:Y:S01]  /*4d20*/  FADD R11, R11, R132 ;  /* 0x000000840b0b7221 */ /* 0x000fe20000000000 */
[----:B--2---:R-:W-:Y:S01]  /*4d30*/  @!P3 FMUL R130, R130, R130 ;  /* 0x000000828282b220 */ /* 0x004fe20000400000 */
[----:B------:R-:W-:-:S08]  /*4d40*/  FSETP.GEU.AND P3, PT, R136, -126, PT ;  /* 0xc2fc00008800780b */ /* 0x000fd00003f6e000 */
[----:B------:R-:W-:Y:S01]  /*4d50*/  @!P4 FMUL R140, R140, 0.5 ;  /* 0x3f0000008c8cc820 */ /* 0x000fe20000400000 */
[----:B------:R-:W-:-:S05]  /*4d60*/  FADD R11, R11, R130 ;  /* 0x000000820b0b7221 */ /* 0x000fca0000000000 */
[----:B------:R-:W1:Y:S01]  /*4d70*/  MUFU.EX2 R140, R140 ;  /* 0x0000008c008c7308 */ /* 0x000e620000000800 */
[----:B------:R-:W-:-:S07]  /*4d80*/  @!P3 FMUL R136, R136, 0.5 ;  /* 0x3f0000008888b820 */ /* 0x000fce0000400000 */
[----:B------:R-:W2:Y:S01]  /*4d90*/  MUFU.EX2 R136, R136 ;  /* 0x0000008800887308 */ /* 0x000ea20000000800 */
[----:B-1----:R-:W-:Y:S01]  /*4da0*/  @!P4 FMUL R140, R140, R140 ;  /* 0x0000008c8c8cc220 */ /* 0x002fe20000400000 */
[----:B------:R-:W-:Y:S01]  /*4db0*/  FSETP.GEU.AND P4, PT, R148, -126, PT ;  /* 0xc2fc00009400780b */ /* 0x000fe20003f8e000 */
[----:B--2---:R-:W-:Y:S01]  /*4dc0*/  @!P3 FMUL R136, R136, R136 ;  /* 0x000000888888b220 */ /* 0x004fe20000400000 */
[----:B------:R-:W-:-:S11]  /*4dd0*/  FSETP.GEU.AND P3, PT, R141, -126, PT ;  /* 0xc2fc00008d00780b */ /* 0x000fd60003f6e000 */
[----:B------:R-:W-:Y:S01]  /*4de0*/  @!P4 FMUL R148, R148, 0.5 ;  /* 0x3f0000009494c820 */ /* 0x000fe20000400000 */
[----:B------:R-:W-:-:S05]  /*4df0*/  FADD R11, R11, R136 ;  /* 0x000000880b0b7221 */ /* 0x000fca0000000000 */
[----:B------:R-:W1:Y:S01]  /*4e00*/  MUFU.EX2 R148, R148 ;  /* 0x0000009400947308 */ /* 0x000e620000000800 */
[----:B------:R-:W-:-:S07]  /*4e10*/  @!P3 FMUL R141, R141, 0.5 ;  /* 0x3f0000008d8db820 */ /* 0x000fce0000400000 */
[----:B------:R-:W2:Y:S01]  /*4e20*/  MUFU.EX2 R133, R141 ;  /* 0x0000008d00857308 */ /* 0x000ea20000000800 */
[----:B-1----:R-:W-:Y:S01]  /*4e30*/  @!P4 FMUL R148, R148, R148 ;  /* 0x000000949494c220 */ /* 0x002fe20000400000 */
[----:B--2---:R-:W-:Y:S01]  /*4e40*/  @!P3 FMUL R133, R133, R133 ;  /* 0x000000858585b220 */ /* 0x004fe20000400000 */
[----:B------:R-:W-:-:S13]  /*4e50*/  FSETP.GEU.AND P3, PT, R144, -126, PT ;  /* 0xc2fc00009000780b */ /* 0x000fda0003f6e000 */
[----:B------:R-:W-:-:S06]  /*4e60*/  @!P3 FMUL R144, R144, 0.5 ;  /* 0x3f0000009090b820 */ /* 0x000fcc0000400000 */
[----:B------:R-:W1:Y:S02]  /*4e70*/  MUFU.EX2 R144, R144 ;  /* 0x0000009000907308 */ /* 0x000e640000000800 */
[----:B-1----:R-:W-:Y:S01]  /*4e80*/  @!P3 FMUL R144, R144, R144 ;  /* 0x000000909090b220 */ /* 0x002fe20000400000 */
[----:B------:R-:W-:-:S13]  /*4e90*/  FSETP.GEU.AND P3, PT, R126, -126, PT ;  /* 0xc2fc00007e00780b */ /* 0x000fda0003f6e000 */
[----:B------:R-:W-:Y:S01]  /*4ea0*/  @!P3 FMUL R126, R126, 0.5 ;  /* 0x3f0000007e7eb820 */ /* 0x000fe20000400000 */
[----:B------:R-:W-:Y:S02]  /*4eb0*/  WARPGROUP.DEPBAR.LE gsb0, 0x0 ;  /* 0x00008000000079c5 */ /* 0x000fe40000010000 */
[--C-:B------:R-:W-:Y:S01]  /*4ec0*/  FFMA R120, R134, UR14, -R165.reuse ;  /* 0x0000000e86787c23 */ /* 0x100fe200080008a5 */
[--C-:B------:R-:W-:Y:S01]  /*4ed0*/  FFMA R122, R135, UR14, -R165.reuse ;  /* 0x0000000e877a7c23 */ /* 0x100fe200080008a5 */
[----:B------:R1:W2:Y:S03]  /*4ee0*/  MUFU.EX2 R134, R15 ;  /* 0x0000000f00867308 */ /* 0x0002a60000000800 */
[----:B------:R-:W-:Y:S02]  /*4ef0*/  FSETP.GEU.AND P6, PT, R120, -126, PT ;  /* 0xc2fc00007800780b */ /* 0x000fe40003fce000 */
[----:B------:R-:W-:Y:S01]  /*4f00*/  FSETP.GEU.AND P5, PT, R122, -126, PT ;  /* 0xc2fc00007a00780b */ /* 0x000fe20003fae000 */
[----:B-1----:R-:W-:-:S10]  /*4f10*/  FFMA R15, R139, UR14, -R165 ;  /* 0x0000000e8b0f7c23 */ /* 0x002fd400080008a5 */
[----:B------:R-:W-:Y:S01]  /*4f20*/  @!P6 FMUL R120, R120, 0.5 ;  /* 0x3f0000007878e820 */ /* 0x000fe20000400000 */
[----:B--2---:R-:W-:Y:S01]  /*4f30*/  @!P2 FMUL R134, R134, R134 ;  /* 0x000000868686a220 */ /* 0x004fe20000400000 */
[----:B------:R-:W-:Y:S01]  /*4f40*/  @!P5 FMUL R122, R122, 0.5 ;  /* 0x3f0000007a7ad820 */ /* 0x000fe20000400000 */
[----:B------:R-:W-:Y:S01]  /*4f50*/  FSETP.GEU.AND P2, PT, R15, -126, PT ;  /* 0xc2fc00000f00780b */ /* 0x000fe20003f4e000 */
[----:B------:R1:W2:Y:S01]  /*4f60*/  MUFU.EX2 R135, R120 ;  /* 0x0000007800877308 */ /* 0x0002a20000000800 */
[----:B------:R-:W-:Y:S01]  /*4f70*/  FADD R12, R12, R134 ;  /* 0x000000860c0c7221 */ /* 0x000fe20000000000 */
[----:B------:R-:W-:-:S06]  /*4f80*/  F2FP.BF16.F32.PACK_AB R121, R134, R131 ;  /* 0x000000838679723e */ /* 0x000fcc00000010ff */
[----:B------:R3:W4:Y:S01]  /*4f90*/  MUFU.EX2 R170, R122 ;  /* 0x0000007a00aa7308 */ /* 0x0007220000000800 */
[----:B-1----:R-:W-:-:S03]  /*4fa0*/  F2FP.BF16.F32.PACK_AB R120, R129, R128 ;  /* 0x000000808178723e */ /* 0x002fc600000010ff */
[----:B------:R-:W-:Y:S01]  /*4fb0*/  @!P2 FMUL R15, R15, 0.5 ;  /* 0x3f0000000f0fa820 */ /* 0x000fe20000400000 */
[----:B--2---:R-:W-:Y:S01]  /*4fc0*/  @!P6 FMUL R135, R135, R135 ;  /* 0x000000878787e220 */ /* 0x004fe20000400000 */
[----:B---3--:R-:W-:Y:S02]  /*4fd0*/  F2FP.BF16.F32.PACK_AB R122, R130, R132 ;  /* 0x00000084827a723e */ /* 0x008fe400000010ff */
[----:B------:R-:W-:Y:S01]  /*4fe0*/  FSETP.GEU.AND P6, PT, R137, -126, PT ;  /* 0xc2fc00008900780b */ /* 0x000fe20003fce000 */
[----:B------:R-:W-:Y:S01]  /*4ff0*/  FADD R12, R12, R135 ;  /* 0x000000870c0c7221 */ /* 0x000fe20000000000 */
[----:B----4-:R-:W-:Y:S01]  /*5000*/  @!P5 FMUL R170, R170, R170 ;  /* 0x000000aaaaaad220 */ /* 0x010fe20000400000 */
[----:B------:R-:W-:-:S03]  /*5010*/  FSETP.GEU.AND P5, PT, R138, -126, PT ;  /* 0xc2fc00008a00780b */ /* 0x000fc60003fae000 */
[----:B------:R-:W-:Y:S01]  /*5020*/  FADD R12, R12, R170 ;  /* 0x000000aa0c0c7221 */ /* 0x000fe20000000000 */
[----:B------:R-:W-:-:S06]  /*5030*/  F2FP.BF16.F32.PACK_AB R123, R170, R135 ;  /* 0x00000087aa7b723e */ /* 0x000fcc00000010ff */
[----:B------:R-:W-:Y:S01]  /*5040*/  @!P6 FMUL R137, R137, 0.5 ;  /* 0x3f0000008989e820 */ /* 0x000fe20000400000 */
[----:B------:R-:W-:Y:S02]  /*5050*/  WARPGROUP.ARRIVE ;  /* 0x00000000000079c5 */ /* 0x000fe40000000000 */
[----:B------:R-:W-:-:S04]  /*5060*/  @!P5 FMUL R138, R138, 0.5 ;  /* 0x3f0000008a8ad820 */ /* 0x000fc80000400000 */
[----:B------:R-:W-:Y:S01]  /*5070*/  HGMMA.64x192x16.F32.BF16 R24, R120, gdesc[UR4].tnspB, R24, gsb0 ;  /* 0x42e0000478187df0 */ /* 0x000fe20008001818 */
[----:B------:R-:W1:Y:S01]  /*5080*/  MUFU.EX2 R137, R137 ;  /* 0x0000008900897308 */ /* 0x000e620000000800 */
[----:B------:R-:W-:Y:S02]  /*5090*/  R2UR UR6, R22 ;  /* 0x00000000160672ca */ /* 0x000fe400000e0000 */
[----:B------:R-:W-:-:S05]  /*50a0*/  R2UR UR7, R23 ;  /* 0x00000000170772ca */ /* 0x000fca00000e0000 */
[----:B------:R-:W2:Y:S08]  /*50b0*/  MUFU.EX2 R139, R138 ;  /* 0x0000008a008b7308 */ /* 0x000eb00000000800 */
[----:B------:R-:W3:Y:S01]  /*50c0*/  MUFU.EX2 R22, R126 ;  /* 0x0000007e00167308 */ /* 0x000ee20000000800 */
[----:B-1----:R-:W-:-:S04]  /*50d0*/  @!P6 FMUL R137, R137, R137 ;  /* 0x000000898989e220 */ /* 0x002fc80000400000 */
[----:B------:R-:W-:Y:S01]  /*50e0*/  FADD R11, R11, R137 ;  /* 0x000000890b0b7221 */ /* 0x000fe20000000000 */
[----:B--2---:R-:W-:-:S03]  /*50f0*/  @!P5 FMUL R139, R139, R139 ;  /* 0x0000008b8b8bd220 */ /* 0x004fc60000400000 */
[----:B------:R-:W-:Y:S01]  /*5100*/  FADD R11, R11, R140 ;  /* 0x0000008c0b0b7221 */ /* 0x000fe20000000000 */
[----:B------:R-:W-:-:S03]  /*5110*/  FADD R12, R12, R139 ;  /* 0x0000008b0c0c7221 */ /* 0x000fc60000000000 */
[----:B------:R-:W-:Y:S01]  /*5120*/  FADD R11, R11, R133 ;  /* 0x000000850b0b7221 */ /* 0x000fe20000000000 */
[----:B---3--:R-:W-:-:S03]  /*5130*/  @!P3 FMUL R22, R22, R22 ;  /* 0x000000161616b220 */ /* 0x008fc60000400000 */
[----:B------:R-:W-:Y:S01]  /*5140*/  FADD R11, R11, R144 ;  /* 0x000000900b0b7221 */ /* 0x000fe20000000000 */
[----:B------:R-:W-:Y:S02]  /*5150*/  WARPGROUP.DEPBAR.LE gsb0, 0x0 ;  /* 0x00008000000079c5 */ /* 0x000fe40000010000 */
[--C-:B------:R-:W-:Y:S01]  /*5160*/  FFMA R120, R142, UR14, -R165.reuse ;  /* 0x0000000e8e787c23 */ /* 0x100fe200080008a5 */
[----:B------:R-:W-:Y:S01]  /*5170*/  FFMA R122, R143, UR14, -R165 ;  /* 0x0000000e8f7a7c23 */ /* 0x000fe200080008a5 */
[----:B------:R1:W2:Y:S03]  /*5180*/  MUFU.EX2 R142, R15 ;  /* 0x0000000f008e7308 */ /* 0x0002a60000000800 */
[----:B------:R-:W-:Y:S02]  /*5190*/  FSETP.GEU.AND P6, PT, R120, -126, PT ;  /* 0xc2fc00007800780b */ /* 0x000fe40003fce000 */
[----:B------:R-:W-:-:S02]  /*51a0*/  FSETP.GEU.AND P5, PT, R122, -126, PT ;  /* 0xc2fc00007a00780b */ /* 0x000fc40003fae000 */
[----:B-1----:R-:W-:-:S09]  /*51b0*/  MOV R15, 0x40000040 ;  /* 0x40000040000f7802 */ /* 0x002fd20000000f00 */
        /* <DEDUP_REMOVED lines=11> */
[----:B---3--:R-:W-:-:S04]  /*5270*/  F2FP.BF16.F32.PACK_AB R122, R133, R140 ;  /* 0x0000008c857a723e */ /* 0x008fc800000010ff */
[----:B------:R-:W1:Y:S01]  /*5280*/  MUFU.EX2 R147, R147 ;  /* 0x0000009300937308 */ /* 0x000e620000000800 */
[----:B------:R-:W-:Y:S01]  /*5290*/  FSETP.GEU.AND P6, PT, R145, -126, PT ;  /* 0xc2fc00009100780b */ /* 0x000fe20003fce000 */
[----:B------:R-:W-:Y:S01]  /*52a0*/  FADD R12, R12, R143 ;  /* 0x0000008f0c0c7221 */ /* 0x000fe20000000000 */
[----:B----4-:R-:W-:Y:S01]  /*52b0*/  @!P5 FMUL R138, R138, R138 ;  /* 0x0000008a8a8ad220 */ /* 0x010fe20000400000 */
[----:B------:R-:W-:-:S03]  /*52c0*/  FSETP.GEU.AND P5, PT, R146, -126, PT ;  /* 0xc2fc00009200780b */ /* 0x000fc60003fae000 */
[----:B------:R-:W-:Y:S01]  /*52d0*/  FADD R12, R12, R138 ;  /* 0x0000008a0c0c7221 */ /* 0x000fe20000000000 */
[----:B------:R-:W-:-:S06]  /*52e0*/  F2FP.BF16.F32.PACK_AB R123, R138, R143 ;  /* 0x0000008f8a7b723e */ /* 0x000fcc00000010ff */
[----:B------:R-:W-:Y:S01]  /*52f0*/  @!P6 FMUL R145, R145, 0.5 ;  /* 0x3f0000009191e820 */ /* 0x000fe20000400000 */
[----:B------:R-:W-:Y:S01]  /*5300*/  WARPGROUP.ARRIVE ;  /* 0x00000000000079c5 */ /* 0x000fe20000000000 */
[----:B-1----:R-:W-:Y:S01]  /*5310*/  @!P2 FMUL R147, R147, R147 ;  /* 0x000000939393a220 */ /* 0x002fe20000400000 */
[----:B------:R-:W-:Y:S01]  /*5320*/  ISETP.NE.AND P2, PT, R8, 0x4, PT ;  /* 0x000000040800780c */ /* 0x000fe20003f45270 */
[----:B------:R-:W-:-:S03]  /*5330*/  @!P5 FMUL R146, R146, 0.5 ;  /* 0x3f0000009292d820 */ /* 0x000fc60000400000 */
[----:B------:R-:W-:Y:S01]  /*5340*/  HGMMA.64x192x16.F32.BF16 R24, R120, gdesc[UR4].tnspB, R24, gsb0 ;  /* 0x42e0000478187df0 */ /* 0x000fe20008001818 */
[----:B------:R-:W1:Y:S01]  /*5350*/  MUFU.EX2 R145, R145 ;  /* 0x0000009100917308 */ /* 0x000e620000000800 */
[----:B------:R-:W-:Y:S02]  /*5360*/  R2UR UR6, R14 ;  /* 0x000000000e0672ca */ /* 0x000fe400000e0000 */
[----:B------:R-:W-:Y:S02]  /*5370*/  R2UR UR7, R15 ;  /* 0x000000000f0772ca */ /* 0x000fe400000e0000 */
[----:B------:R-:W-:-:S03]  /*5380*/  SEL R14, R8, RZ, P2 ;  /* 0x000000ff080e7207 */ /* 0x000fc60001000000 */
[----:B------:R-:W2:Y:S01]  /*5390*/  MUFU.EX2 R23, R146 ;  /* 0x0000009200177308 */ /* 0x000ea20000000800 */
[----:B------:R-:W-:-:S04]  /*53a0*/  LEA R8, R14, R9, 0x3 ;  /* 0x000000090e087211 */ /* 0x000fc800078e18ff */
[----:B------:R-:W-:Y:S01]  /*53b0*/  PRMT R8, RZ, 0x654, R8 ;  /* 0x00000654ff087816 */ /* 0x000fe20000000008 */
[----:B-1----:R-:W-:Y:S01]  /*53c0*/  @!P6 FMUL R145, R145, R145 ;  /* 0x000000919191e220 */ /* 0x002fe20000400000 */
[----:B------:R-:W-:-:S03]  /*53d0*/  FSETP.GEU.AND P6, PT, R150, -126, PT ;  /* 0xc2fc00009600780b */ /* 0x000fc60003fce000 */
[----:B------:R-:W-:Y:S01]  /*53e0*/  FADD R11, R11, R145 ;  /* 0x000000910b0b7221 */ /* 0x000fe20000000000 */
[----:B--2---:R-:W-:Y:S01]  /*53f0*/  @!P5 FMUL R23, R23, R23 ;  /* 0x000000171717d220 */ /* 0x004fe20000400000 */
[----:B------:R-:W-:Y:S02]  /*5400*/  FSETP.GEU.AND P5, PT, R151, -126, PT ;  /* 0xc2fc00009700780b */ /* 0x000fe40003fae000 */
[----:B------:R-:W-:Y:S01]  /*5410*/  FADD R11, R11, R148 ;  /* 0x000000940b0b7221 */ /* 0x000fe20000000000 */
[----:B------:R-:W-:-:S05]  /*5420*/  FADD R12, R12, R23 ;  /* 0x000000170c0c7221 */ /* 0x000fca0000000000 */
[----:B------:R-:W-:Y:S01]  /*5430*/  @!P6 FMUL R150, R150, 0.5 ;  /* 0x3f0000009696e820 */ /* 0x000fe20000400000 */
[----:B------:R-:W-:Y:S01]  /*5440*/  FADD R11, R11, R22 ;  /* 0x000000160b0b7221 */ /* 0x000fe20000000000 */
[----:B------:R-:W-:Y:S02]  /*5450*/  FADD R12, R12, R147 ;  /* 0x000000930c0c7221 */ /* 0x000fe40000000000 */
[----:B------:R-:W1:Y:S01]  /*5460*/  MUFU.EX2 R141, R150 ;  /* 0x00000096008d7308 */ /* 0x000e620000000800 */
[----:B------:R-:W-:-:S07]  /*5470*/  @!P5 FMUL R151, R151, 0.5 ;  /* 0x3f0000009797d820 */ /* 0x000fce0000400000 */
[----:B------:R-:W2:Y:S01]  /*5480*/  MUFU.EX2 R146, R151 ;  /* 0x0000009700927308 */ /* 0x000ea20000000800 */
[----:B-1----:R-:W-:-:S04]  /*5490*/  @!P6 FMUL R141, R141, R141 ;  /* 0x0000008d8d8de220 */ /* 0x002fc80000400000 */
[----:B------:R-:W-:Y:S01]  /*54a0*/  FADD R12, R12, R141 ;  /* 0x0000008d0c0c7221 */ /* 0x000fe20000000000 */
[----:B--2---:R-:W-:-:S04]  /*54b0*/  @!P5 FMUL R146, R146, R146 ;  /* 0x000000929292d220 */ /* 0x004fc80000400000 */
[----:B------:R-:W-:Y:S01]  /*54c0*/  FADD R12, R12, R146 ;  /* 0x000000920c0c7221 */ /* 0x000fe20000000000 */
[----:B------:R-:W-:Y:S02]  /*54d0*/  WARPGROUP.DEPBAR.LE gsb0, 0x0 ;  /* 0x00008000000079c5 */ /* 0x000fe40000010000 */
[----:B------:R-:W-:Y:S02]  /*54e0*/  F2FP.BF16.F32.PACK_AB R120, R145, R144 ;  /* 0x000000909178723e */ /* 0x000fe400000010ff */
[----:B------:R-:W-:Y:S02]  /*54f0*/  F2FP.BF16.F32.PACK_AB R121, R147, R23 ;  /* 0x000000179379723e */ /* 0x000fe400000010ff */
[----:B------:R-:W-:Y:S02]  /*5500*/  F2FP.BF16.F32.PACK_AB R122, R22, R148 ;  /* 0x00000094167a723e */ /* 0x000fe400000010ff */
[----:B------:R-:W-:-:S04]  /*5510*/  F2FP.BF16.F32.PACK_AB R123, R146, R141 ;  /* 0x0000008d927b723e */ /* 0x000fc800000010ff */
[----:B------:R-:W-:-:S06]  /*5520*/  WARPGROUP.ARRIVE ;  /* 0x00000000000079c5 */ /* 0x000fcc0000000000 */
[----:B------:R-:W-:Y:S03]  /*5530*/  HGMMA.64x192x16.F32.BF16 R24, R120, gdesc[UR4].tnspB, R24, gsb0 ;  /* 0x42e0000478187df0 */ /* 0x000fe60008001818 */
[----:B------:R-:W-:Y:S02]  /*5540*/  WARPGROUP.DEPBAR.LE gsb0, 0x0 ;  /* 0x00008000000079c5 */ /* 0x000fe40000010000 */
[----:B------:R1:W-:Y:S01]  /*5550*/  SYNCS.ARRIVE.TRANS64.RED.A1T0 RZ, [R8+URZ], RZ ;  /* 0x000000ff08ff79a7 */ /* 0x0003e2000810043f */
[----:B------:R-:W-:Y:S05]  /*5560*/  @P1 BRA `(.L_x_32) ;  /* 0x0000000000d01947 */ /* 0x000fea0003800000 */
[----:B------:R-:W-:Y:S01]  /*5570*/  ISETP.LT.OR P1, PT, R19, 0x1, !P0 ;  /* 0x000000011300780c */ /* 0x000fe20004721670 */
[----:B------:R-:W-:-:S12]  /*5580*/  BSSY B0, `(.L_x_33) ;  /* 0x0000031000007945 */ /* 0x000fd80003800000 */
[----:B------:R-:W-:Y:S05]  /*5590*/  @P1 BRA `(.L_x_34) ;  /* 0x0000000000bc1947 */ /* 0x000fea0003800000 */
[----:B-1----:R-:W-:Y:S02]  /*55a0*/  LEA R8, R5, R16, 0x3 ;  /* 0x0000001005087211 */ /* 0x002fe400078e18ff */
[----:B------:R-:W-:Y:S02]  /*55b0*/  SHF.L.U32 R15, R4, 0x1f, RZ ;  /* 0x0000001f040f7819 */ /* 0x000fe400000006ff */
[----:B------:R-:W-:Y:S02]  /*55c0*/  ISETP.NE.AND P2, PT, R17, RZ, PT ;  /* 0x000000ff1100720c */ /* 0x000fe40003f45270 */
[----:B------:R-:W1:Y:S02]  /*55d0*/  SYNCS.PHASECHK.TRANS64.TRYWAIT P1, [R8+URZ+0x1e020], R15 ;  /* 0x01e0200f080075a7 */ /* 0x000e64000802017f */
[----:B-1----:R-:W-:Y:S09]  /*55e0*/  @!P1 BRA `(.L_x_35) ;  /* 0x0000002800989947 */ /* 0x002ff20003800000 */
.L_x_78:
[----:B------:R-:W-:Y:S05]  /*55f0*/  @P2 BRA `(.L_x_36) ;  /* 0x0000000000142947 */ /* 0x000fea0003800000 */
[----:B------:R-:W-:Y:S02]  /*5600*/  LOP3.LUT P1, RZ, R18, 0x1f, RZ, 0xc0, !PT ;  /* 0x0000001f12ff7812 */ /* 0x000fe4000782c0ff */
[----:B-1----:R-:W-:-:S04]  /*5610*/  MOV R15, 0x6000 ;  /* 0x00006000000f7802 */ /* 0x002fc80000000f00 */
[----:B------:R2:W-:Y:S07]  /*5620*/  SYNCS.ARRIVE.TRANS64 RZ, [R8+URZ+0x1e000], R15 ;  /* 0x01e0000f08ff79a7 */ /* 0x0005ee000800003f */
[----:B------:R-:W-:Y:S05]  /*5630*/  @!P1 BRA `(.L_x_36) ;  /* 0x0000000000049947 */ /* 0x000fea0003800000 */
[----:B------:R-:W-:Y:S01]  /*5640*/  BPT.TRAP 0x1 ;  /* 0x000000040000795c */ /* 0x000fe20000300000 */
.L_x_36:
[----:B-12---:R-:W-:Y:S01]  /*5650*/  IMAD R15, R5, 0x6000, R16 ;  /* 0x00006000050f7824 */ /* 0x006fe200078e0210 */
[----:B------:R-:W-:Y:S01]  /*5660*/  R2UR UR25, R8 ;  /* 0x00000000081972ca */ /* 0x000fe200000e0000 */
[----:B------:R-:W-:Y:S01]  /*5670*/  UIADD3 UR6, UP0, UR30, 0x2f0, URZ ;  /* 0x000002f01e067890 */ /* 0x000fe2000ff1e03f */
[C---:B------:R-:W-:Y:S01]  /*5680*/  R2UR UR27, R2.reuse ;  /* 0x00000000021b72ca */ /* 0x040fe200000e0000 */
[----:B------:R-:W-:Y:S01]  /*5690*/  UMOV UR32, 0x0 ;  /* 0x0000000000207882 */ /* 0x000fe20000000000 */
[----:B------:R-:W-:Y:S01]  /*56a0*/  R2UR UR8, R15 ;  /* 0x000000000f0872ca */ /* 0x000fe200000e0000 */
[----:B------:R-:W-:Y:S01]  /*56b0*/  UIADD3.X UR7, URZ, UR31, URZ, UP0, !UPT ;  /* 0x0000001f3f077290 */ /* 0x000fe200087fe43f */
[----:B------:R-:W-:Y:S01]  /*56c0*/  IADD3 R5, R5, 0x1, RZ ;  /* 0x0000000105057810 */ /* 0x000fe20007ffe0ff */
[----:B------:R-:W-:Y:S01]  /*56d0*/  UMOV UR33, 0x10000000 ;  /* 0x1000000000217882 */ /* 0x000fe20000000000 */
[----:B------:R-:W-:Y:S01]  /*56e0*/  UMOV UR26, URZ ;  /* 0x0000003f001a7c82 */ /* 0x000fe20008000000 */
[----:B------:R-:W-:Y:S01]  /*56f0*/  UMOV UR28, UR36 ;  /* 0x00000024001c7c82 */ /* 0x000fe20008000000 */
[----:B------:R-:W-:Y:S01]  /*5700*/  UMOV UR29, UR37 ;  /* 0x00000025001d7c82 */ /* 0x000fe20008000000 */
[----:B------:R-:W-:Y:S01]  /*5710*/  UMOV UR18, 0x40 ;  /* 0x0000004000127882 */ /* 0x000fe20000000000 */
[----:B------:R-:W-:Y:S01]  /*5720*/  UMOV UR20, UR36 ;  /* 0x0000002400147c82 */ /* 0x000fe20008000000 */
[----:B------:R-:W-:Y:S01]  /*5730*/  UIADD3 UR25, UR25, 0x1e000, URZ ;  /* 0x0001e00019197890 */ /* 0x000fe2000fffe03f */
[C---:B------:R-:W-:Y:S01]  /*5740*/  ISETP.NE.AND P1, PT, R5.reuse, 0x4, PT ;  /* 0x000000040500780c */ /* 0x040fe20003f25270 */
[----:B------:R-:W-:Y:S01]  /*5750*/  USHF.L.U32 UR27, UR27, 0x6, URZ ;  /* 0x000000061b1b7899 */ /* 0x000fe2000800063f */
[----:B------:R-:W-:Y:S01]  /*5760*/  IADD3 R2, R2, 0x1, RZ ;  /* 0x0000000102027810 */ /* 0x000fe20007ffe0ff */
[----:B------:R-:W-:Y:S01]  /*5770*/  UIADD3 UR24, UR8, 0x6000, URZ ;  /* 0x0000600008187890 */ /* 0x000fe2000fffe03f */
[----:B------:R-:W-:Y:S01]  /*5780*/  SEL R15, RZ, 0x1, P1 ;  /* 0x00000001ff0f7807 */ /* 0x000fe20000800000 */
[----:B------:R-:W-:Y:S01]  /*5790*/  UIADD3 UR16, UR8, 0x8000, URZ ;  /* 0x0000800008107890 */ /* 0x000fe2000fffe03f */
[----:B------:R-:W-:Y:S01]  /*57a0*/  SEL R5, R5, RZ, P1 ;  /* 0x000000ff05057207 */ /* 0x000fe20000800000 */
[----:B------:R-:W-:Y:S01]  /*57b0*/  UIADD3 UR8, UR8, 0xa000, URZ ;  /* 0x0000a00008087890 */ /* 0x000fe2000fffe03f */
[----:B------:R-:W-:Y:S01]  /*57c0*/  LOP3.LUT R4, R4, R15, RZ, 0x3c, !PT ;  /* 0x0000000f04047212 */ /* 0x000fe200078e3cff */
[----:B------:R-:W-:Y:S01]  /*57d0*/  UMOV UR21, UR37 ;  /* 0x0000002500157c82 */ /* 0x000fe20008000000 */
[----:B------:R-:W-:Y:S01]  /*57e0*/  UMOV UR17, UR25 ;  /* 0x0000001900117c82 */ /* 0x000fe20008000000 */
[----:B------:R-:W-:Y:S01]  /*57f0*/  UMOV UR19, UR27 ;  /* 0x0000001b00137c82 */ /* 0x000fe20008000000 */
[----:B------:R-:W-:Y:S01]  /*5800*/  UMOV UR10, 0x80 ;  /* 0x00000080000a7882 */ /* 0x000fe20000000000 */
[----:B------:R-:W-:Y:S01]  /*5810*/  UMOV UR12, UR36 ;  /* 0x00000024000c7c82 */ /* 0x000fe20008000000 */
[----:B------:R-:W-:Y:S01]  /*5820*/  UMOV UR13, UR37 ;  /* 0x00000025000d7c82 */ /* 0x000fe20008000000 */
[----:B------:R-:W-:Y:S01]  /*5830*/  UMOV UR9, UR25 ;  /* 0x0000001900097c82 */ /* 0x000fe20008000000 */
[----:B------:R2:W-:Y:S01]  /*5840*/  UTMALDG.4D [UR24], [UR6], desc[UR32] ;  /* 0x00002018060075b4 */ /* 0x0005e20008019000 */
[----:B------:R-:W-:Y:S01]  /*5850*/  UMOV UR11, UR27 ;  /* 0x0000001b000b7c82 */ /* 0x000fe20008000000 */
[----:B------:R2:W-:Y:S01]  /*5860*/  UTMALDG.4D [UR16], [UR6], desc[UR32] ;  /* 0x00002010060075b4 */ /* 0x0005e20008019000 */
[----:B------:R2:W-:Y:S02]  /*5870*/  UTMALDG.4D [UR8], [UR6], desc[UR32] ;  /* 0x00002008060075b4 */ /* 0x0005e40008019000 */
[----:B--2---:R-:W-:Y:S01]  /*5880*/  NOP ;  /* 0x0000000000007918 */ /* 0x004fe20000000000 */
.L_x_34:
[----:B------:R-:W-:Y:S05]  /*5890*/  BSYNC B0 ;  /* 0x0000000000007941 */ /* 0x000fea0003800000 */
.L_x_33:
[----:B------:R-:W-:-:S07]  /*58a0*/  IADD3 R19, R19, -0x1, RZ ;  /* 0xffffffff13137810 */ /* 0x000fce0007ffe0ff */
.L_x_32:
[----:B------:R-:W-:Y:S01]  /*58b0*/  ISETP.GT.AND P3, PT, R10, 0x2, PT ;  /* 0x000000020a00780c */ /* 0x000fe20003f64270 */
[----:B------:R-:W-:Y:S01]  /*58c0*/  VIADD R13, R13, 0x1 ;  /* 0x000000010d0d7836 */ /* 0x000fe20000000000 */
[----:B-1----:R-:W-:Y:S02]  /*58d0*/  IADD3 R8, R14, 0x1, RZ ;  /* 0x000000010e087810 */ /* 0x002fe40007ffe0ff */
[----:B------:R-:W-:Y:S02]  /*58e0*/  IADD3 R10, R10, -0x1, RZ ;  /* 0xffffffff0a0a7810 */ /* 0x000fe40007ffe0ff */
[----:B------:R-:W-:Y:S02]  /*58f0*/  ISETP.NE.AND P1, PT, R13, 0x4, PT ;  /* 0x000000040d00780c */ /* 0x000fe40003f25270 */
[----:B------:R-:W-:Y:S02]  /*5900*/  ISETP.NE.AND P2, PT, R8, 0x4, PT ;  /* 0x000000040800780c */ /* 0x000fe40003f45270 */
[----:B------:R-:W-:-:S02]  /*5910*/  SEL R15, RZ, 0x1, P1 ;  /* 0x00000001ff0f7807 */ /* 0x000fc40000800000 */
[----:B------:R-:W-:Y:S02]  /*5920*/  MOV R21, R7 ;  /* 0x0000000700157202 */ /* 0x000fe40000000f00 */
[----:B------:R-:W-:Y:S02]  /*5930*/  LOP3.LUT R6, R6, R15, RZ, 0x3c, !PT ;  /* 0x0000000f06067212 */ /* 0x000fe400078e3cff */
[----:B------:R-:W-:Y:S02]  /*5940*/  MOV R23, R3 ;  /* 0x0000000300177202 */ /* 0x000fe40000000f00 */
[----:B------:R-:W-:Y:S02]  /*5950*/  SEL R13, R13, RZ, P1 ;  /* 0x000000ff0d0d7207 */ /* 0x000fe40000800000 */
[----:B------:R-:W-:Y:S01]  /*5960*/  SEL R8, R8, RZ, P2 ;  /* 0x000000ff08087207 */ /* 0x000fe20001000000 */
[----:B------:R-:W-:Y:S06]  /*5970*/  @P3 BRA `(.L_x_37) ;  /* 0xffffffd800143947 */ /* 0x000fec000383ffff */
.L_x_24:
[----:B------:R-:W-:Y:S05]  /*5980*/  WARPSYNC.ALL ;  /* 0x0000000000007948 */ /* 0x000fea0003800000 */
[----:B------:R-:W2:Y:S01]  /*5990*/  SHFL.BFLY PT, R0, R11, 0x1, 0x1f ;  /* 0x0c201f000b007f89 */ /* 0x000ea200000e0000 */
[----:B------:R-:W-:Y:S01]  /*59a0*/  BSSY B0, `(.L_x_38) ;  /* 0x0000023000007945 */ /* 0x000fe20003800000 */
[----:B------:R-:W-:Y:S02]  /*59b0*/  MOV R8, 0x3f800000 ;  /* 0x3f80000000087802 */ /* 0x000fe40000000f00 */
[----:B------:R-:W1:Y:S01]  /*59c0*/  SHFL.BFLY PT, R5, R12, 0x1, 0x1f ;  /* 0x0c201f000c057f89 */ /* 0x000e6200000e0000 */
[----:B------:R-:W-:Y:S01]  /*59d0*/  MOV R4, 0x3f800000 ;  /* 0x3f80000000047802 */ /* 0x000fe20000000f00 */
[----:B--2---:R-:W-:Y:S01]  /*59e0*/  FADD R0, R0, R11 ;  /* 0x0000000b00007221 */ /* 0x004fe20000000000 */
[----:B------:R-:W-:Y:S01]  /*59f0*/  MOV R11, 0x7f800000 ;  /* 0x7f800000000b7802 */ /* 0x000fe20000000f00 */
[----:B-1----:R-:W-:-:S03]  /*5a00*/  FADD R14, R5, R12 ;  /* 0x0000000c050e7221 */ /* 0x002fc60000000000 */
[----:B------:R-:W1:Y:S04]  /*5a10*/  SHFL.BFLY PT, R9, R0, 0x2, 0x1f ;  /* 0x0c401f0000097f89 */ /* 0x000e6800000e0000 */
[----:B------:R-:W2:Y:S01]  /*5a20*/  SHFL.BFLY PT, R15, R14, 0x2, 0x1f ;  /* 0x0c401f000e0f7f89 */ /* 0x000ea200000e0000 */
[C---:B-1----:R-:W-:Y:S01]  /*5a30*/  FSETP.NE.AND P0, PT, R0.reuse, -R9, PT ;  /* 0x800000090000720b */ /* 0x042fe20003f05000 */
[----:B------:R-:W-:Y:S01]  /*5a40*/  FADD R2, R0, R9 ;  /* 0x0000000900027221 */ /* 0x000fe20000000000 */
[----:B------:R-:W-:Y:S01]  /*5a50*/  MOV R9, 0x7f800000 ;  /* 0x7f80000000097802 */ /* 0x000fe20000000f00 */
[----:B--2---:R-:W-:-:S10]  /*5a60*/  FADD R6, R14, R15 ;  /* 0x0000000f0e067221 */ /* 0x004fd40000000000 */
[----:B------:R-:W-:Y:S05]  /*5a70*/  @!P0 BRA `(.L_x_39) ;  /* 0x0000000000548947 */ /* 0x000fea0003800000 */
[----:B------:R-:W-:Y:S01]  /*5a80*/  IADD3 R0, R2, 0x1800000, RZ ;  /* 0x0180000002007810 */ /* 0x000fe20007ffe0ff */
[----:B------:R-:W-:Y:S03]  /*5a90*/  BSSY B1, `(.L_x_40) ;  /* 0x000000c000017945 */ /* 0x000fe60003800000 */
[----:B------:R-:W-:-:S04]  /*5aa0*/  LOP3.LUT R0, R0, 0x7f800000, RZ, 0xc0, !PT ;  /* 0x7f80000000007812 */ /* 0x000fc800078ec0ff */
[----:B------:R-:W-:-:S13]  /*5ab0*/  ISETP.GT.U32.AND P0, PT, R0, 0x1ffffff, PT ;  /* 0x01ffffff0000780c */ /* 0x000fda0003f04070 */
[----:B------:R-:W-:Y:S05]  /*5ac0*/  @P0 BRA `(.L_x_41) ;  /* 0x0000000000100947 */ /* 0x000fea0003800000 */
[----:B------:R-:W-:-:S07]  /*5ad0*/  MOV R12, 0x5af0 ;  /* 0x00005af0000c7802 */ /* 0x000fce0000000f00 */
[----:B------:R-:W-:Y:S05]  /*5ae0*/  CALL.REL.NOINC `($__internal_0_$__cuda_sm20_rcp_rn_f32_slowpath) ;  /* 0x00000024006c7944 */ /* 0x000fea0003c00000 */
[----:B------:R-:W-:Y:S01]  /*5af0*/  MOV R4, R0 ;  /* 0x0000000000047202 */ /* 0x000fe20000000f00 */
[----:B------:R-:W-:Y:S06]  /*5b00*/  BRA `(.L_x_42) ;  /* 0x0000000000107947 */ /* 0x000fec0003800000 */
.L_x_41:
[----:B------:R-:W1:Y:S02]  /*5b10*/  MUFU.RCP R5, R2 ;  /* 0x0000000200057308 */ /* 0x000e640000001000 */
[----:B-1----:R-:W-:-:S04]  /*5b20*/  FFMA R0, R2, R5, -1 ;  /* 0xbf80000002007423 */ /* 0x002fc80000000005 */
[----:B------:R-:W-:-:S04]  /*5b30*/  FADD.FTZ R0, -R0, -RZ ;  /* 0x800000ff00007221 */ /* 0x000fc80000010100 */
[----:B------:R-:W-:-:S07]  /*5b40*/  FFMA R4, R5, R0, R5 ;  /* 0x0000000005047223 */ /* 0x000fce0000000005 */
.L_x_42:
[----:B------:R-:W-:Y:S05]  /*5b50*/  BSYNC B1 ;  /* 0x0000000000017941 */ /* 0x000fea0003800000 */
.L_x_40:
[----:B------:R-:W-:Y:S01]  /*5b60*/  FSETP.GEU.AND P0, PT, |R2|, 1.175494350822287508e-38, PT ;  /* 0x008000000200780b */ /* 0x000fe20003f0e200 */
[----:B------:R-:W-:-:S12]  /*5b70*/  ULDC UR6, c[0x0][0x600] ;  /* 0x0001800000067ab9 */ /* 0x000fd80000000800 */
[----:B------:R-:W-:-:S04]  /*5b80*/  @!P0 FMUL R2, R2, 16777216 ;  /* 0x4b80000002028820 */ /* 0x000fc80000400000 */
[----:B------:R-:W1:Y:S02]  /*5b90*/  MUFU.LG2 R0, R2 ;  /* 0x0000000200007308 */ /* 0x000e640000000c00 */
[----:B-1----:R-:W-:-:S04]  /*5ba0*/  @!P0 FADD R0, R0, -24 ;  /* 0xc1c0000000008421 */ /* 0x002fc80000000000 */
[----:B------:R-:W-:-:S04]  /*5bb0*/  FMUL R0, R0, 0.69314718246459960938 ;  /* 0x3f31721800007820 */ /* 0x000fc80000400000 */
[----:B------:R-:W-:-:S07]  /*5bc0*/  FFMA R11, R7, UR6, R0 ;  /* 0x00000006070b7c23 */ /* 0x000fce0008000000 */
.L_x_39:
[----:B------:R-:W-:Y:S05]  /*5bd0*/  BSYNC B0 ;  /* 0x0000000000007941 */ /* 0x000fea0003800000 */
.L_x_38:
[----:B------:R-:W-:Y:S01]  /*5be0*/  FSETP.NE.AND P0, PT, R14, -R15, PT ;  /* 0x8000000f0e00720b */ /* 0x000fe20003f05000 */
[----:B------:R-:W-:Y:S01]  /*5bf0*/  ULDC UR4, c[0x0][0x608] ;  /* 0x0001820000047ab9 */ /* 0x000fe20000000800 */
[----:B------:R-:W-:Y:S01]  /*5c00*/  BSSY B0, `(.L_x_43) ;  /* 0x0000049000007945 */ /* 0x000fe20003800000 */
[----:B------:R-:W-:-:S04]  /*5c10*/  FMUL R4, R4, UR4 ;  /* 0x0000000404047c20 */ /* 0x000fc80008400000 */
        /* <DEDUP_REMOVED lines=48> */
[----:B------:R-:W-:Y:S06]  /*5f20*/  @!P0 BRA `(.L_x_44) ;  /* 0x0000000000588947 */ /* 0x000fec0003800000 */
[----:B------:R-:W-:Y:S01]  /*5f30*/  IADD3 R0, R6, 0x1800000, RZ ;  /* 0x0180000006007810 */ /* 0x000fe20007ffe0ff */
[----:B------:R-:W-:Y:S03]  /*5f40*/  BSSY B1, `(.L_x_45) ;  /* 0x000000d000017945 */ /* 0x000fe60003800000 */
[----:B------:R-:W-:-:S04]  /*5f50*/  LOP3.LUT R0, R0, 0x7f800000, RZ, 0xc0, !PT ;  /* 0x7f80000000007812 */ /* 0x000fc800078ec0ff */
[----:B------:R-:W-:-:S13]  /*5f60*/  ISETP.GT.U32.AND P0, PT, R0, 0x1ffffff, PT ;  /* 0x01ffffff0000780c */ /* 0x000fda0003f04070 */
[----:B------:R-:W-:Y:S05]  /*5f70*/  @P0 BRA `(.L_x_46) ;  /* 0x0000000000140947 */ /* 0x000fea0003800000 */
[----:B------:R-:W-:Y:S02]  /*5f80*/  MOV R2, R6 ;  /* 0x0000000600027202 */ /* 0x000fe40000000f00 */
[----:B------:R-:W-:-:S07]  /*5f90*/  MOV R12, 0x5fb0 ;  /* 0x00005fb0000c7802 */ /* 0x000fce0000000f00 */
[----:B------:R-:W-:Y:S05]  /*5fa0*/  CALL.REL.NOINC `($__internal_0_$__cuda_sm20_rcp_rn_f32_slowpath) ;  /* 0x00000020003c7944 */ /* 0x000fea0003c00000 */
[----:B------:R-:W-:Y:S01]  /*5fb0*/  MOV R8, R0 ;  /* 0x0000000000087202 */ /* 0x000fe20000000f00 */
[----:B------:R-:W-:Y:S06]  /*5fc0*/  BRA `(.L_x_47) ;  /* 0x0000000000107947 */ /* 0x000fec0003800000 */
.L_x_46:
[----:B------:R-:W1:Y:S02]  /*5fd0*/  MUFU.RCP R5, R6 ;  /* 0x0000000600057308 */ /* 0x000e640000001000 */
[----:B-1----:R-:W-:-:S04]  /*5fe0*/  FFMA R0, R6, R5, -1 ;  /* 0xbf80000006007423 */ /* 0x002fc80000000005 */
[----:B------:R-:W-:-:S04]  /*5ff0*/  FADD.FTZ R0, -R0, -RZ ;  /* 0x800000ff00007221 */ /* 0x000fc80000010100 */
[----:B------:R-:W-:-:S07]  /*6000*/  FFMA R8, R5, R0, R5 ;  /* 0x0000000005087223 */ /* 0x000fce0000000005 */
.L_x_47:
[----:B------:R-:W-:Y:S05]  /*6010*/  BSYNC B1 ;  /* 0x0000000000017941 */ /* 0x000fea0003800000 */
.L_x_45:
[----:B------:R-:W-:Y:S01]  /*6020*/  FSETP.GEU.AND P0, PT, |R6|, 1.175494350822287508e-38, PT ;  /* 0x008000000600780b */ /* 0x000fe20003f0e200 */
[----:B------:R-:W-:-:S12]  /*6030*/  ULDC UR4, c[0x0][0x600] ;  /* 0x0001800000047ab9 */ /* 0x000fd80000000800 */
[----:B------:R-:W-:-:S04]  /*6040*/  @!P0 FMUL R6, R6, 16777216 ;  /* 0x4b80000006068820 */ /* 0x000fc80000400000 */
[----:B------:R-:W1:Y:S02]  /*6050*/  MUFU.LG2 R0, R6 ;  /* 0x0000000600007308 */ /* 0x000e640000000c00 */
[----:B-1----:R-:W-:-:S04]  /*6060*/  @!P0 FADD R0, R0, -24 ;  /* 0xc1c0000000008421 */ /* 0x002fc80000000000 */
[----:B------:R-:W-:-:S04]  /*6070*/  FMUL R0, R0, 0.69314718246459960938 ;  /* 0x3f31721800007820 */ /* 0x000fc80000400000 */
[----:B------:R-:W-:-:S07]  /*6080*/  FFMA R9, R3, UR4, R0 ;  /* 0x0000000403097c23 */ /* 0x000fce0008000000 */
.L_x_44:
[----:B------:R-:W-:Y:S05]  /*6090*/  BSYNC B0 ;  /* 0x0000000000007941 */ /* 0x000fea0003800000 */
.L_x_43:
[C---:B------:R-:W-:Y:S01]  /*60a0*/  LOP3.LUT P0, RZ, R18.reuse, 0x3, RZ, 0xc0, !PT ;  /* 0x0000000312ff7812 */ /* 0x040fe2000780c0ff */
[----:B------:R-:W-:Y:S01]  /*60b0*/  ULDC UR4, c[0x0][0x608] ;  /* 0x0001820000047ab9 */ /* 0x000fe20000000800 */
[----:B------:R-:W-:Y:S01]  /*60c0*/  LOP3.LUT R0, R18, 0x60, RZ, 0xc0, !PT ;  /* 0x0000006012007812 */ /* 0x000fe200078ec0ff */
[----:B------:R-:W-:Y:S01]  /*60d0*/  ULDC.64 UR8, c[0x0][0x208] ;  /* 0x0000820000087ab9 */ /* 0x000fe20000000a00 */
[----:B------:R-:W-:Y:S01]  /*60e0*/  FMUL R8, R8, UR4 ;  /* 0x0000000408087c20 */ /* 0x000fe20008400000 */
[----:B------:R-:W-:Y:S01]  /*60f0*/  BSSY B0, `(.L_x_48) ;  /* 0x0000018000007945 */ /* 0x000fe20003800000 */
[----:B------:R-:W-:-:S07]  /*6100*/  SHF.R.U32.HI R19, RZ, 0x5, R0 ;  /* 0x00000005ff137819 */ /* 0x000fce0000011600 */
[----:B------:R-:W-:Y:S05]  /*6110*/  @P0 BRA `(.L_x_49) ;  /* 0x0000000000540947 */ /* 0x000fea0003800000 */
[----:B------:R-:W1:Y:S01]  /*6120*/  S2UR UR4, SR_CTAID.X ;  /* 0x00000000000479c3 */ /* 0x000e620000002500 */
[----:B------:R-:W-:Y:S02]  /*6130*/  SHF.R.U32.HI R0, RZ, 0x2, R18 ;  /* 0x00000002ff007819 */ /* 0x000fe40000011612 */
[----:B------:R-:W-:Y:S02]  /*6140*/  SHF.L.U32 R3, R19, 0x4, RZ ;  /* 0x0000000413037819 */ /* 0x000fe400000006ff */
[----:B------:R-:W-:-:S04]  /*6150*/  LOP3.LUT R0, R0, 0x7, RZ, 0xc0, !PT ;  /* 0x0000000700007812 */ /* 0x000fc800078ec0ff */
[----:B------:R-:W-:Y:S01]  /*6160*/  LOP3.LUT R0, R3, 0xfffffff0, R0, 0xe2, !PT ;  /* 0xfffffff003007812 */ /* 0x000fe200078ee200 */
[----:B-1----:R-:W-:-:S03]  /*6170*/  USHF.L.U32 UR6, UR4, 0x6, URZ ;  /* 0x0000000604067899 */ /* 0x002fc6000800063f */
[----:B------:R-:W-:Y:S02]  /*6180*/  ULDC.64 UR4, c[0x0][0x688] ;  /* 0x0001a20000047ab9 */ /* 0x000fe40000000a00 */
[----:B------:R-:W-:Y:S02]  /*6190*/  UIMAD UR4, UR36, UR4, UR6 ;  /* 0x00000004240472a4 */ /* 0x000fe4000f8e0206 */
[----:B------:R-:W-:Y:S02]  /*61a0*/  LOP3.LUT R2, R0, UR6, RZ, 0xfc, !PT ;  /* 0x0000000600027c12 */ /* 0x000fe4000f8efcff */
[----:B------:R-:W-:Y:S02]  /*61b0*/  UIMAD UR4, UR37, UR5, UR4 ;  /* 0x00000005250472a4 */ /* 0x000fe4000f8e0204 */
[C---:B------:R-:W-:Y:S01]  /*61c0*/  IADD3 R3, R2.reuse, 0x8, RZ ;  /* 0x0000000802037810 */ /* 0x040fe20007ffe0ff */
[----:B------:R-:W-:Y:S02]  /*61d0*/  ULDC UR5, c[0x0][0x288] ;  /* 0x0000a20000057ab9 */ /* 0x000fe40000000800 */
[----:B------:R-:W-:-:S02]  /*61e0*/  ISETP.GE.U32.AND P0, PT, R2, UR5, PT ;  /* 0x0000000502007c0c */ /* 0x000fc4000bf06070 */
[----:B------:R-:W-:Y:S02]  /*61f0*/  IADD3 R0, P2, R0, UR4, RZ ;  /* 0x0000000400007c10 */ /* 0x000fe4000ff5e0ff */
[----:B------:R-:W-:Y:S01]  /*6200*/  ISETP.GE.U32.AND P1, PT, R3, UR5, PT ;  /* 0x0000000503007c0c */ /* 0x000fe2000bf26070 */
[----:B------:R-:W-:Y:S01]  /*6210*/  ULDC.64 UR4, c[0x0][0x680] ;  /* 0x0001a00000047ab9 */ /* 0x000fe20000000a00 */
[----:B------:R-:W-:Y:S02]  /*6220*/  IADD3.X R3, RZ, RZ, RZ, P2, !PT ;  /* 0x000000ffff037210 */ /* 0x000fe400017fe4ff */
[----:B------:R-:W-:-:S04]  /*6230*/  LEA R2, P2, R0, UR4, 0x2 ;  /* 0x0000000400027c11 */ /* 0x000fc8000f8410ff */
[----:B------:R-:W-:-:S05]  /*6240*/  LEA.HI.X R3, R0, UR5, R3, 0x2, P2 ;  /* 0x0000000500037c11 */ /* 0x000fca00090f1403 */
[----:B------:R1:W-:Y:S04]  /*6250*/  @!P0 STG.E desc[UR8][R2.64], R11 ;  /* 0x0000000b02008986 */ /* 0x0003e8000c101908 */
[----:B------:R1:W-:Y:S02]  /*6260*/  @!P1 STG.E desc[UR8][R2.64+0x20], R9 ;  /* 0x0000200902009986 */ /* 0x0003e4000c101908 */
.L_x_49:
[----:B------:R-:W-:Y:S05]  /*6270*/  BSYNC B0 ;  /* 0x0000000000007941 */ /* 0x000fea0003800000 */
.L_x_48:
[----:B------:R-:W-:Y:S01]  /*6280*/  ULDC.64 UR4, c[0x0][0x730] ;  /* 0x0001cc0000047ab9 */ /* 0x000fe20000000a00 */
[-C--:B------:R-:W-:Y:S01]  /*6290*/  FMUL R26, R26, R8.reuse ;  /* 0x000000081a1a7220 */ /* 0x080fe20000400000 */
[----:B------:R-:W-:Y:S01]  /*62a0*/  ISETP.NE.U32.AND P0, PT, RZ, UR4, PT ;  /* 0x00000004ff007c0c */ /* 0x000fe2000bf05070 */
[-C--:B------:R-:W-:Y:S01]  /*62b0*/  FMUL R22, R27, R8.reuse ;  /* 0x000000081b167220 */ /* 0x080fe20000400000 */
[-C--:B------:R-:W-:Y:S01]  /*62c0*/  FMUL R30, R30, R8.reuse ;  /* 0x000000081e1e7220 */ /* 0x080fe20000400000 */
[-C--:B------:R-:W-:Y:S01]  /*62d0*/  FMUL R120, R31, R8.reuse ;  /* 0x000000081f787220 */ /* 0x080fe20000400000 */
[----:B------:R-:W-:Y:S01]  /*62e0*/  ISETP.NE.AND.EX P0, PT, RZ, UR5, PT, P0 ;  /* 0x00000005ff007c0c */ /* 0x000fe2000bf05300 */
        /* <DEDUP_REMOVED lines=44> */
[----:B------:R-:W-:Y:S06]  /*65b0*/  @P0 BRA `(.L_x_50) ;  /* 0x0000000000200947 */ /* 0x000fec0003800000 */
[----:B------:R-:W-:Y:S02]  /*65c0*/  ULDC.64 UR4, c[0x0][0x728] ;  /* 0x0001ca0000047ab9 */ /* 0x000fe40000000a00 */
[----:B------:R-:W-:-:S04]  /*65d0*/  ISETP.NE.U32.AND P0, PT, RZ, UR4, PT ;  /* 0x00000004ff007c0c */ /* 0x000fc8000bf05070 */
[----:B------:R-:W-:-:S13]  /*65e0*/  ISETP.NE.AND.EX P0, PT, RZ, UR5, PT, P0 ;  /* 0x00000005ff007c0c */ /* 0x000fda000bf05300 */
[----:B------:R-:W-:Y:S05]  /*65f0*/  @!P0 BRA `(.L_x_51) ;  /* 0x00000000000c8947 */ /* 0x000fea0003800000 */
[----:B-1----:R-:W1:Y:S02]  /*6600*/  LDC.64 R2, c[0x0][0x728] ;  /* 0x0001ca00ff027b82 */ /* 0x002e640000000a00 */
[----:B-1----:R2:W5:Y:S01]  /*6610*/  LDG.E R2, desc[UR8][R2.64] ;  /* 0x0000000802027981 */ /* 0x002562000c1e1900 */
[----:B------:R-:W-:Y:S05]  /*6620*/  BRA `(.L_x_50) ;  /* 0x0000000000047947 */ /* 0x000fea0003800000 */
.L_x_51:
[----:B-1----:R-:W3:Y:S02]  /*6630*/  LDC R2, c[0x0][0x720] ;  /* 0x0001c800ff027b82 */ /* 0x002ee40000000800 */
.L_x_50:
[----:B------:R-:W-:Y:S02]  /*6640*/  MOV R0, RZ ;  /* 0x000000ff00007202 */ /* 0x000fe40000000f00 */
[----:B---3-5:R-:W-:Y:S02]  /*6650*/  MOV R83, R2 ;  /* 0x0000000200537202 */ /* 0x028fe40000000f00 */
[----:B------:R-:W-:-:S13]  /*6660*/  LOP3.LUT P0, RZ, R0, 0x1bf, RZ, 0xc0, !PT ;  /* 0x000001bf00ff7812 */ /* 0x000fda000780c0ff */
[----:B------:R-:W-:Y:S05]  /*6670*/  @!P0 BRA `(.L_x_52) ;  /* 0x0000000000408947 */ /* 0x000fea0003800000 */
[----:B------:R-:W-:Y:S01]  /*6680*/  MOV R0, 0x0 ;  /* 0x0000000000007802 */ /* 0x000fe20000000f00 */
[----:B------:R-:W-:Y:S01]  /*6690*/  ULDC.64 UR4, c[0x4][0x70] ;  /* 0x01001c0000047ab9 */ /* 0x000fe20000000a00 */
[----:B------:R-:W-:Y:S01]  /*66a0*/  ULDC.64 UR6, c[0x4][0x8] ;  /* 0x0100020000067ab9 */ /* 0x000fe20000000a00 */
[----:B------:R-:W-:Y:S01]  /*66b0*/  MOV R4, UR4 ;  /* 0x0000000400047c02 */ /* 0x000fe20008000f00 */
[----:B-12---:R1:W2:Y:S01]  /*66c0*/  LDC.64 R2, c[0x4][R0] ;  /* 0x0100000000027b82 */ /* 0x0062a20000000a00 */
[----:B------:R-:W-:Y:S01]  /*66d0*/  IMAD.U32 R5, RZ, RZ, UR5 ;  /* 0x00000005ff057e24 */ /* 0x000fe2000f8e00ff */
[----:B------:R-:W-:Y:S01]  /*66e0*/  ULDC.64 UR4, c[0x4][0x78] ;  /* 0x01001e0000047ab9 */ /* 0x000fe20000000a00 */
[----:B------:R-:W-:Y:S02]  /*66f0*/  MOV R10, UR6 ;  /* 0x00000006000a7c02 */ /* 0x000fe40008000f00 */
[----:B------:R-:W-:Y:S02]  /*6700*/  MOV R6, UR4 ;  /* 0x0000000400067c02 */ /* 0x000fe40008000f00 */
[----:B------:R-:W-:-:S02]  /*6710*/  MOV R7, UR5 ;  /* 0x0000000500077c02 */ /* 0x000fc40008000f00 */
[----:B------:R-:W-:Y:S02]  /*6720*/  MOV R11, UR7 ;  /* 0x00000007000b7c02 */ /* 0x000fe40008000f00 */
[----:B------:R-:W-:Y:S02]  /*6730*/  MOV R8, 0x70 ;  /* 0x0000007000087802 */ /* 0x000fe40000000f00 */
[----:B------:R-:W-:Y:S02]  /*6740*/  MOV R12, 0x1 ;  /* 0x00000001000c7802 */ /* 0x000fe40000000f00 */
[----:B-1----:R-:W-:-:S07]  /*6750*/  MOV R13, RZ ;  /* 0x000000ff000d7202 */ /* 0x002fce0000000f00 */
[----:B------:R-:W-:-:S07]  /*6760*/  LEPC R20, `(.L_x_52) ;  /* 0x000000001014794e */ /* 0x000fce0000000000 */
[----:B--2---:R-:W-:Y:S05]  /*6770*/  CALL.ABS.NOINC R2 ;  /* 0x0000000002007343 */ /* 0x004fea0003c00000 */
.L_x_52:
[----:B------:R-:W-:-:S13]  /*6780*/  LOP3.LUT P0, RZ, R16, 0x1bf, RZ, 0xc0, !PT ;  /* 0x000001bf10ff7812 */ /* 0x000fda000780c0ff */
[----:B------:R-:W-:Y:S05]  /*6790*/  @!P0 BRA `(.L_x_53) ;  /* 0x0000000000408947 */ /* 0x000fea0003800000 */
[----:B------:R-:W-:Y:S01]  /*67a0*/  MOV R0, 0x0 ;  /* 0x0000000000007802 */ /* 0x000fe20000000f00 */
[----:B------:R-:W-:Y:S01]  /*67b0*/  ULDC.64 UR4, c[0x4][0x70] ;  /* 0x01001c0000047ab9 */ /* 0x000fe20000000a00 */
[----:B------:R-:W-:Y:S01]  /*67c0*/  ULDC.64 UR6, c[0x4][0x78] ;  /* 0x01001e0000067ab9 */ /* 0x000fe20000000a00 */
[----:B------:R-:W-:Y:S01]  /*67d0*/  MOV R4, UR4 ;  /* 0x0000000400047c02 */ /* 0x000fe20008000f00 */
[----:B-12---:R1:W2:Y:S01]  /*67e0*/  LDC.64 R2, c[0x4][R0] ;  /* 0x0100000000027b82 */ /* 0x0062a20000000a00 */
[----:B------:R-:W-:Y:S01]  /*67f0*/  MOV R5, UR5 ;  /* 0x0000000500057c02 */ /* 0x000fe20008000f00 */
        /* <DEDUP_REMOVED lines=10> */
.L_x_53:
[----:B------:R-:W-:Y:S01]  /*68a0*/  ULDC.64 UR4, c[0x0][0x730] ;  /* 0x0001cc0000047ab9 */ /* 0x000fe20000000a00 */
[----:B------:R-:W-:Y:S02]  /*68b0*/  SHF.L.U32 R0, R18, 0x5, RZ ;  /* 0x0000000512007819 */ /* 0x000fe400000006ff */
[----:B------:R-:W-:Y:S02]  /*68c0*/  ISETP.NE.U32.AND P0, PT, RZ, UR4, PT ;  /* 0x00000004ff007c0c */ /* 0x000fe4000bf05070 */
[----:B-12---:R-:W-:Y:S02]  /*68d0*/  SHF.R.U32.HI R3, RZ, 0x1, R18 ;  /* 0x00000001ff037819 */ /* 0x006fe40000011612 */
[----:B------:R-:W-:Y:S02]  /*68e0*/  ISETP.NE.AND.EX P0, PT, RZ, UR5, PT, P0 ;  /* 0x00000005ff007c0c */ /* 0x000fe4000bf05300 */
[C---:B------:R-:W-:Y:S02]  /*68f0*/  LOP3.LUT R2, R0.reuse, 0xc0, RZ, 0xc0, !PT ;  /* 0x000000c000027812 */ /* 0x040fe400078ec0ff */
[----:B------:R-:W-:-:S02]  /*6900*/  LOP3.LUT R4, R0, 0x20, RZ, 0xc0, !PT ;  /* 0x0000002000047812 */ /* 0x000fc400078ec0ff */
[----:B------:R-:W-:Y:S02]  /*6910*/  LOP3.LUT R2, R2, 0x8, R3, 0xf8, !PT ;  /* 0x0000000802027812 */ /* 0x000fe400078ef803 */
[----:B------:R-:W-:Y:S01]  /*6920*/  SHF.L.U32 R3, R18, 0x2, RZ ;  /* 0x0000000212037819 */ /* 0x000fe200000006ff */
[----:B------:R-:W-:Y:S01]  /*6930*/  IMAD R4, R19, 0x200, R4 ;  /* 0x0000020013047824 */ /* 0x000fe200078e0204 */
[----:B------:R-:W-:Y:S02]  /*6940*/  IADD3 R17, R17, 0x1f, RZ ;  /* 0x0000001f11117810 */ /* 0x000fe40007ffe0ff */
[----:B------:R-:W-:Y:S01]  /*6950*/  LOP3.LUT R3, R2, 0x18, R3, 0x78, !PT ;  /* 0x0000001802037812 */ /* 0x000fe200078e7803 */
[----:B------:R-:W1:Y:S01]  /*6960*/  @P0 LDC R83, c[0x0][0x720] ;  /* 0x0001c800ff530b82 */ /* 0x000e620000000800 */
[----:B------:R-:W-:Y:S02]  /*6970*/  LOP3.LUT R0, R0, 0x100, RZ, 0xc0, !PT ;  /* 0x0000010000007812 */ /* 0x000fe400078ec0ff */
[----:B------:R-:W-:-:S02]  /*6980*/  ISETP.GT.U32.AND P1, PT, R17, 0x3e, PT ;  /* 0x0000003e1100780c */ /* 0x000fc40003f24070 */
[----:B------:R-:W-:Y:S02]  /*6990*/  IADD3 R3, R3, R4, R0 ;  /* 0x0000000403037210 */ /* 0x000fe40007ffe000 */
[----:B------:R-:W-:Y:S02]  /*69a0*/  LOP3.LUT P0, RZ, R18, 0x4, RZ, 0xc0, !PT ;  /* 0x0000000412ff7812 */ /* 0x000fe4000780c0ff */
[----:B------:R-:W-:-:S04]  /*69b0*/  LEA R3, R3, R16, 0x1 ;  /* 0x0000001003037211 */ /* 0x000fc800078e08ff */
[----:B------:R-:W-:Y:S01]  /*69c0*/  IADD3 R19, R3, 0x1000, RZ ;  /* 0x0000100003137810 */ /* 0x000fe20007ffe0ff */
[-C--:B-1----:R-:W-:Y:S01]  /*69d0*/  FMUL R5, R26, R83.reuse ;  /* 0x000000531a057220 */ /* 0x082fe20000400000 */
        /* <DEDUP_REMOVED lines=16> */
[-C--:B------:R-:W-:Y:S01]  /*6ae0*/  FMUL R14, R42, R83.reuse ;  /* 0x000000532a0e7220 */ /* 0x080fe20000400000 */
[----:B------:R-:W-:Y:S01]  /*6af0*/  MOV R0, 0x10 ;  /* 0x0000001000007802 */ /* 0x000fe20000000f00 */
        /* <DEDUP_REMOVED lines=79> */
[----:B------:R-:W-:Y:S01]  /*6ff0*/  FMUL R83, R118, R83 ;  /* 0x0000005376537220 */ /* 0x000fe20000400000 */
[----:B------:R-:W-:-:S02]  /*7000*/  F2FP.BF16.F32.PACK_AB R4, R25, R4 ;  /* 0x000000041904723e */ /* 0x000fc400000010ff */
[----:B------:R-:W-:Y:S02]  /*7010*/  F2FP.BF16.F32.PACK_AB R6, R29, R6 ;  /* 0x000000061d06723e */ /* 0x000fe400000010ff */
[----:B------:R-:W-:Y:S02]  /*7020*/  F2FP.BF16.F32.PACK_AB R7, R2, R7 ;  /* 0x000000070207723e */ /* 0x000fe400000010ff */
[----:B------:R-:W-:Y:S02]  /*7030*/  F2FP.BF16.F32.PACK_AB R8, R33, R8 ;  /* 0x000000082108723e */ /* 0x000fe400000010ff */
[----:B------:R-:W-:Y:S02]  /*7040*/  F2FP.BF16.F32.PACK_AB R10, R37, R36 ;  /* 0x00000024250a723e */ /* 0x000fe400000010ff */
[----:B------:R-:W-:Y:S02]  /*7050*/  F2FP.BF16.F32.PACK_AB R11, R12, R11 ;  /* 0x0000000b0c0b723e */ /* 0x000fe400000010ff */
[----:B------:R-:W-:Y:S01]  /*7060*/  SEL R0, R0, 0xfffffff0, !P0 ;  /* 0xfffffff000007807 */ /* 0x000fe20004000000 */
[----:B------:R-:W-:Y:S06]  /*7070*/  @P1 BRA `(.L_x_54) ;  /* 0x0000000000041947 */ /* 0x000fec0003800000 */
[----:B------:R-:W-:-:S04]  /*7080*/  DEPBAR.LE SB0, 0x1 ;  /* 0x000080400000791a */ /* 0x000fc80000000000 */
.L_x_54:
[----:B------:R-:W-:Y:S05]  /*7090*/  WARPSYNC.ALL ;  /* 0x0000000000007948 */ /* 0x000fea0003800000 */
[----:B------:R-:W-:Y:S01]  /*70a0*/  BAR.SYNC.DEFER_BLOCKING 0x1, 0x80 ;  /* 0x0042000000007b1d */ /* 0x000fe20000010000 */
[C---:B------:R-:W-:Y:S02]  /*70b0*/  LEA R19, R0.reuse, R19, 0x1 ;  /* 0x0000001300137211 */ /* 0x040fe400078e08ff */
[----:B------:R-:W-:Y:S02]  /*70c0*/  LEA R0, R0, R3, 0x1 ;  /* 0x0000000300007211 */ /* 0x000fe400078e08ff */
[----:B------:R-:W-:Y:S01]  /*70d0*/  F2FP.BF16.F32.PACK_AB R13, R13, R14 ;  /* 0x0000000e0d0d723e */ /* 0x000fe200000010ff */
[----:B------:R-:W-:Y:S01]  /*70e0*/  BSSY B0, `(.L_x_55) ;  /* 0x000001e000007945 */ /* 0x000fe20003800000 */
[----:B------:R-:W-:-:S02]  /*70f0*/  F2FP.BF16.F32.PACK_AB R21, R21, R22 ;  /* 0x000000161515723e */ /* 0x000fc400000010ff */
[----:B------:R-:W-:Y:S02]  /*7100*/  F2FP.BF16.F32.PACK_AB R12, R41, R40 ;  /* 0x00000028290c723e */ /* 0x000fe400000010ff */
[----:B------:R-:W-:Y:S02]  /*7110*/  F2FP.BF16.F32.PACK_AB R14, R45, R44 ;  /* 0x0000002c2d0e723e */ /* 0x000fe400000010ff */
[----:B------:R-:W-:Y:S02]  /*7120*/  F2FP.BF16.F32.PACK_AB R15, R15, R18 ;  /* 0x000000120f0f723e */ /* 0x000fe400000010ff */
[----:B------:R-:W-:Y:S02]  /*7130*/  F2FP.BF16.F32.PACK_AB R20, R20, R17 ;  /* 0x000000111414723e */ /* 0x000fe400000010ff */
[----:B------:R-:W-:Y:S02]  /*7140*/  F2FP.BF16.F32.PACK_AB R22, R53, R52 ;  /* 0x000000343516723e */ /* 0x000fe400000010ff */
[----:B------:R-:W-:Y:S01]  /*7150*/  F2FP.BF16.F32.PACK_AB R23, R23, R24 ;  /* 0x000000181717723e */ /* 0x000fe200000010ff */
[----:B------:R1:W-:Y:S04]  /*7160*/  STSM.16.M88.4 [R3], R4 ;  /* 0x0000000403007844 */ /* 0x0003e80000000200 */
[----:B------:R1:W-:Y:S01]  /*7170*/  STSM.16.M88.4 [R0], R8 ;  /* 0x0000000800007844 */ /* 0x0003e20000000200 */
[----:B------:R-:W-:Y:S01]  /*7180*/  @!PT LDS RZ, [RZ] ;  /* 0x00000000fffff984 */ /* 0x000fe20000000800 */
[----:B------:R-:W-:Y:S01]  /*7190*/  @!PT LDS RZ, [RZ] ;  /* 0x00000000fffff984 */ /* 0x000fe20000000800 */
[----:B------:R-:W-:Y:S01]  /*71a0*/  @!PT LDS RZ, [RZ] ;  /* 0x00000000fffff984 */ /* 0x000fe20000000800 */
[----:B------:R-:W-:Y:S01]  /*71b0*/  @!PT LDS RZ, [RZ] ;  /* 0x00000000fffff984 */ /* 0x000fe20000000800 */
[----:B------:R2:W-:Y:S06]  /*71c0*/  MEMBAR.ALL.CTA ;  /* 0x0000000000007992 */ /* 0x0005ec0000008000 */
[----:B--2---:R-:W2:Y:S02]  /*71d0*/  FENCE.VIEW.ASYNC.S ;  /* 0x00000000000073c6 */ /* 0x004ea40000000000 */
[----:B--2---:R-:W-:Y:S06]  /*71e0*/  BAR.SYNC.DEFER_BLOCKING 0x1, 0x80 ;  /* 0x0042000000007b1d */ /* 0x004fec0000010000 */
[----:B------:R-:W-:Y:S05]  /*71f0*/  @P1 BRA `(.L_x_56) ;  /* 0x0000000000301947 */ /* 0x000fea0003800000 */
[----:B------:R-:W2:Y:S01]  /*7200*/  S2UR UR10, SR_CTAID.X ;  /* 0x00000000000a79c3 */ /* 0x000ea20000002500 */
[----:B------:R-:W-:Y:S01]  /*7210*/  ULDC.64 UR4, c[0x0][0x198] ;  /* 0x0000660000047ab9 */ /* 0x000fe20000000a00 */
[----:B------:R-:W-:Y:S01]  /*7220*/  R2UR UR8, R16 ;  /* 0x00000000100872ca */ /* 0x000fe200000e0000 */
[----:B------:R-:W-:Y:S01]  /*7230*/  UIADD3 UR4, UP0, UR4, 0x670, URZ ;  /* 0x0000067004047890 */ /* 0x000fe2000ff1e03f */
[----:B------:R-:W-:Y:S01]  /*7240*/  UMOV UR9, URZ ;  /* 0x0000003f00097c82 */ /* 0x000fe20008000000 */
[----:B------:R-:W-:Y:S02]  /*7250*/  UMOV UR11, UR36 ;  /* 0x00000024000b7c82 */ /* 0x000fe40008000000 */
[----:B------:R-:W-:Y:S01]  /*7260*/  UIADD3.X UR5, URZ, UR5, URZ, UP0, !UPT ;  /* 0x000000053f057290 */ /* 0x000fe200087fe43f */
[----:B------:R-:W-:Y:S01]  /*7270*/  UMOV UR12, UR37 ;  /* 0x00000025000c7c82 */ /* 0x000fe20008000000 */
[----:B--2---:R-:W-:-:S09]  /*7280*/  USHF.L.U32 UR10, UR10, 0x6, URZ ;  /* 0x000000060a0a7899 */ /* 0x004fd2000800063f */
[----:B------:R2:W-:Y:S01]  /*7290*/  UTMASTG.4D [UR8], [UR4] ;  /* 0x00000008040073b5 */ /* 0x0005e20008018000 */
[----:B------:R0:W-:Y:S01]  /*72a0*/  UTMACMDFLUSH ;  /* 0x00000000000079b7 */ /* 0x0001e20000000000 */
[----:B--2---:R-:W-:-:S04]  /*72b0*/  DEPBAR.LE SB0, 0x1 ;  /* 0x000080400000791a */ /* 0x004fc80000000000 */
.L_x_56:
[----:B------:R-:W-:Y:S05]  /*72c0*/  BSYNC B0 ;  /* 0x0000000000007941 */ /* 0x000fea0003800000 */
.L_x_55:
[----:B------:R-:W-:Y:S01]  /*72d0*/  BAR.SYNC.DEFER_BLOCKING 0x1, 0x80 ;  /* 0x0042000000007b1d */ /* 0x000fe20000010000 */
[----:B-1----:R-:W-:Y:S02]  /*72e0*/  F2FP.BF16.F32.PACK_AB R4, R57, R56 ;  /* 0x000000383904723e */ /* 0x002fe400000010ff */
[----:B------:R-:W-:Y:S02]  /*72f0*/  F2FP.BF16.F32.PACK_AB R5, R26, R27 ;  /* 0x0000001b1a05723e */ /* 0x000fe400000010ff */
[----:B------:R-:W-:Y:S01]  /*7300*/  F2FP.BF16.F32.PACK_AB R6, R61, R60 ;  /* 0x0000003c3d06723e */ /* 0x000fe200000010ff */
[----:B------:R-:W-:Y:S01]  /*7310*/  BSSY B0, `(.L_x_57) ;  /* 0x000001d000007945 */ /* 0x000fe20003800000 */
[----:B------:R-:W-:Y:S02]  /*7320*/  F2FP.BF16.F32.PACK_AB R7, R28, R31 ;  /* 0x0000001f1c07723e */ /* 0x000fe400000010ff */
[----:B------:R-:W-:Y:S02]  /*7330*/  F2FP.BF16.F32.PACK_AB R8, R65, R64 ;  /* 0x000000404108723e */ /* 0x000fe400000010ff */
[----:B------:R-:W-:-:S02]  /*7340*/  F2FP.BF16.F32.PACK_AB R9, R30, R35 ;  /* 0x000000231e09723e */ /* 0x000fc400000010ff */
[----:B------:R-:W-:Y:S02]  /*7350*/  F2FP.BF16.F32.PACK_AB R10, R69, R68 ;  /* 0x00000044450a723e */ /* 0x000fe400000010ff */
[----:B------:R-:W-:Y:S01]  /*7360*/  F2FP.BF16.F32.PACK_AB R11, R32, R39 ;  /* 0x00000027200b723e */ /* 0x000fe200000010ff */
[----:B------:R1:W-:Y:S04]  /*7370*/  STSM.16.M88.4 [R3+0x1000], R12 ;  /* 0x0010000c03007844 */ /* 0x0003e80000000200 */
[----:B------:R1:W-:Y:S01]  /*7380*/  STSM.16.M88.4 [R0+0x1000], R20 ;  /* 0x0010001400007844 */ /* 0x0003e20000000200 */
        /* <DEDUP_REMOVED lines=9> */
[----:B------:R-:W-:Y:S01]  /*7420*/  R2UR UR8, R16 ;  /* 0x00000000100872ca */ /* 0x000fe200000e0000 */
[----:B------:R-:W-:Y:S01]  /*7430*/  ULDC.64 UR4, c[0x0][0x198] ;  /* 0x0000660000047ab9 */ /* 0x000fe20000000a00 */
[----:B------:R-:W-:Y:S01]  /*7440*/  UMOV UR9, 0x20 ;  /* 0x0000002000097882 */ /* 0x000fe20000000000 */
[----:B------:R-:W-:Y:S01]  /*7450*/  UIADD3 UR4, UP0, UR4, 0x670, URZ ;  /* 0x0000067004047890 */ /* 0x000fe2000ff1e03f */
[----:B------:R-:W-:Y:S01]  /*7460*/  UMOV UR11, UR36 ;  /* 0x00000024000b7c82 */ /* 0x000fe20008000000 */
[----:B------:R-:W-:Y:S02]  /*7470*/  UMOV UR12, UR37 ;  /* 0x00000025000c7c82 */ /* 0x000fe40008000000 */
[----:B------:R-:W-:-:S06]  /*7480*/  UIADD3.X UR5, URZ, UR5, URZ, UP0, !UPT ;  /* 0x000000053f057290 */ /* 0x000fcc00087fe43f */
[----:B------:R-:W-:Y:S02]  /*7490*/  UIADD3 UR8, UR8, 0x1000, URZ ;  /* 0x0000100008087890 */ /* 0x000fe4000fffe03f */
[----:B--2---:R-:W-:-:S09]  /*74a0*/  USHF.L.U32 UR10, UR10, 0x6, URZ ;  /* 0x000000060a0a7899 */ /* 0x004fd2000800063f */
[----:B------:R2:W-:Y:S01]  /*74b0*/  UTMASTG.4D [UR8], [UR4] ;  /* 0x00000008040073b5 */ /* 0x0005e20008018000 */
[----:B------:R0:W-:Y:S01]  /*74c0*/  UTMACMDFLUSH ;  /* 0x00000000000079b7 */ /* 0x0001e20000000000 */
[----:B--2---:R-:W-:-:S04]  /*74d0*/  DEPBAR.LE SB0, 0x1 ;  /* 0x000080400000791a */ /* 0x004fc80000000000 */
.L_x_58:
[----:B------:R-:W-:Y:S05]  /*74e0*/  BSYNC B0 ;  /* 0x0000000000007941 */ /* 0x000fea0003800000 */
.L_x_57:
        /* <DEDUP_REMOVED lines=24> */
[----:B------:R-:W-:Y:S01]  /*7670*/  UMOV UR9, 0x40 ;  /* 0x0000004000097882 */ /* 0x000fe20000000000 */
[----:B------:R-:W-:Y:S02]  /*7680*/  UMOV UR11, UR36 ;  /* 0x00000024000b7c82 */ /* 0x000fe40008000000 */
[----:B------:R-:W-:Y:S01]  /*7690*/  UIADD3.X UR5, URZ, UR5, URZ, UP0, !UPT ;  /* 0x000000053f057290 */ /* 0x000fe200087fe43f */
[----:B------:R-:W-:Y:S01]  /*76a0*/  UMOV UR12, UR37 ;  /* 0x00000025000c7c82 */ /* 0x000fe20008000000 */
[----:B--2---:R-:W-:-:S09]  /*76b0*/  USHF.L.U32 UR10, UR10, 0x6, URZ ;  /* 0x000000060a0a7899 */ /* 0x004fd2000800063f */
[----:B------:R2:W-:Y:S01]  /*76c0*/  UTMASTG.4D [UR8], [UR4] ;  /* 0x00000008040073b5 */ /* 0x0005e20008018000 */
[----:B------:R0:W-:Y:S01]  /*76d0*/  UTMACMDFLUSH ;  /* 0x00000000000079b7 */ /* 0x0001e20000000000 */
[----:B--2---:R-:W-:-:S04]  /*76e0*/  DEPBAR.LE SB0, 0x1 ;  /* 0x000080400000791a */ /* 0x004fc80000000000 */
.L_x_60:
[----:B------:R-:W-:Y:S05]  /*76f0*/  BSYNC B0 ;  /* 0x0000000000007941 */ /* 0x000fea0003800000 */
.L_x_59:
[----:B------:R-:W-:Y:S01]  /*7700*/  BAR.SYNC.DEFER_BLOCKING 0x1, 0x80 ;  /* 0x0042000000007b1d */ /* 0x000fe20000010000 */
[----:B------:R-:W-:Y:S02]  /*7710*/  F2FP.BF16.F32.PACK_AB R88, R89, R88 ;  /* 0x000000585958723e */ /* 0x000fe400000010ff */
        /* <DEDUP_REMOVED lines=9> */
[----:B------:R2:W-:Y:S01]  /*77b0*/  STSM.16.M88.4 [R19], R20 ;  /* 0x0000001413007844 */ /* 0x0005e20000000200 */
[----:B------:R-:W-:Y:S01]  /*77c0*/  @!PT LDS RZ, [RZ] ;  /* 0x00000000fffff984 */ /* 0x000fe20000000800 */
[----:B------:R-:W-:Y:S01]  /*77d0*/  @!PT LDS RZ, [RZ] ;  /* 0x00000000fffff984 */ /* 0x000fe20000000800 */
[----:B------:R-:W-:Y:S01]  /*77e0*/  @!PT LDS RZ, [RZ] ;  /* 0x00000000fffff984 */ /* 0x000fe20000000800 */
[----:B------:R-:W-:Y:S01]  /*77f0*/  @!PT LDS RZ, [RZ] ;  /* 0x00000000fffff984 */ /* 0x000fe20000000800 */
[----:B------:R3:W-:Y:S06]  /*7800*/  MEMBAR.ALL.CTA ;  /* 0x0000000000007992 */ /* 0x0007ec0000008000 */
[----:B---3--:R-:W3:Y:S02]  /*7810*/  FENCE.VIEW.ASYNC.S ;  /* 0x00000000000073c6 */ /* 0x008ee40000000000 */
[----:B---3--:R-:W-:Y:S06]  /*7820*/  BAR.SYNC.DEFER_BLOCKING 0x1, 0x80 ;  /* 0x0042000000007b1d */ /* 0x008fec0000010000 */
[----:B------:R-:W-:Y:S05]  /*7830*/  @P1 BRA `(.L_x_62) ;  /* 0x0000000000341947 */ /* 0x000fea0003800000 */
[----:B------:R-:W3:Y:S01]  /*7840*/  S2UR UR10, SR_CTAID.X ;  /* 0x00000000000a79c3 */ /* 0x000ee20000002500 */
        /* <DEDUP_REMOVED lines=8> */
[----:B---3--:R-:W-:-:S09]  /*78d0*/  USHF.L.U32 UR10, UR10, 0x6, URZ ;  /* 0x000000060a0a7899 */ /* 0x008fd2000800063f */
[----:B------:R3:W-:Y:S01]  /*78e0*/  UTMASTG.4D [UR8], [UR4] ;  /* 0x00000008040073b5 */ /* 0x0007e20008018000 */
[----:B------:R0:W-:Y:S01]  /*78f0*/  UTMACMDFLUSH ;  /* 0x00000000000079b7 */ /* 0x0001e20000000000 */
[----:B---3--:R-:W-:-:S04]  /*7900*/  DEPBAR.LE SB0, 0x1 ;  /* 0x000080400000791a */ /* 0x008fc80000000000 */
.L_x_62:
[----:B------:R-:W-:Y:S05]  /*7910*/  BSYNC B0 ;  /* 0x0000000000007941 */ /* 0x000fea0003800000 */
.L_x_61:
        /* <DEDUP_REMOVED lines=17> */
[----:B----4-:R-:W4:Y:S02]  /*7a30*/  FENCE.VIEW.ASYNC.S ;  /* 0x00000000000073c6 */ /* 0x010f240000000000 */
[----:B----4-:R-:W-:Y:S06]  /*7a40*/  BAR.SYNC.DEFER_BLOCKING 0x1, 0x80 ;  /* 0x0042000000007b1d */ /* 0x010fec0000010000 */
[----:B------:R-:W-:Y:S05]  /*7a50*/  @P1 BRA `(.L_x_64) ;  /* 0x0000000000301947 */ /* 0x000fea0003800000 */
[----:B------:R-:W4:Y:S01]  /*7a60*/  S2UR UR10, SR_CTAID.X ;  /* 0x00000000000a79c3 */ /* 0x000f220000002500 */
[----:B------:R-:W-:Y:S01]  /*7a70*/  ULDC.64 UR4, c[0x0][0x198] ;  /* 0x0000660000047ab9 */ /* 0x000fe20000000a00 */
[----:B------:R-:W-:Y:S01]  /*7a80*/  R2UR UR8, R16 ;  /* 0x00000000100872ca */ /* 0x000fe200000e0000 */
[----:B------:R-:W-:Y:S01]  /*7a90*/  UIADD3 UR4, UP0, UR4, 0x670, URZ ;  /* 0x0000067004047890 */ /* 0x000fe2000ff1e03f */
[----:B------:R-:W-:Y:S01]  /*7aa0*/  UMOV UR9, 0x80 ;  /* 0x0000008000097882 */ /* 0x000fe20000000000 */
[----:B------:R-:W-:Y:S02]  /*7ab0*/  UMOV UR11, UR36 ;  /* 0x00000024000b7c82 */ /* 0x000fe40008000000 */
[----:B------:R-:W-:Y:S01]  /*7ac0*/  UIADD3.X UR5, URZ, UR5, URZ, UP0, !UPT ;  /* 0x000000053f057290 */ /* 0x000fe200087fe43f */
[----:B------:R-:W-:Y:S01]  /*7ad0*/  UMOV UR12, UR37 ;  /* 0x00000025000c7c82 */ /* 0x000fe20008000000 */
[----:B----4-:R-:W-:-:S09]  /*7ae0*/  USHF.L.U32 UR10, UR10, 0x6, URZ ;  /* 0x000000060a0a7899 */ /* 0x010fd2000800063f */
[----:B------:R4:W-:Y:S01]  /*7af0*/  UTMASTG.4D [UR8], [UR4] ;  /* 0x00000008040073b5 */ /* 0x0009e20008018000 */
[----:B------:R0:W-:Y:S01]  /*7b00*/  UTMACMDFLUSH ;  /* 0x00000000000079b7 */ /* 0x0001e20000000000 */
[----:B----4-:R-:W-:-:S04]  /*7b10*/  DEPBAR.LE SB0, 0x1 ;  /* 0x000080400000791a */ /* 0x010fc80000000000 */
.L_x_64:
[----:B------:R-:W-:Y:S05]  /*7b20*/  BSYNC B0 ;  /* 0x0000000000007941 */ /* 0x000fea0003800000 */
.L_x_63:
[----:B------:R-:W-:Y:S06]  /*7b30*/  BAR.SYNC.DEFER_BLOCKING 0x1, 0x80 ;  /* 0x0042000000007b1d */ /* 0x000fec0000010000 */
[----:B------:R-:W-:Y:S01]  /*7b40*/  BSSY B0, `(.L_x_65) ;  /* 0x0000017000007945 */ /* 0x000fe20003800000 */
[----:B------:R4:W-:Y:S04]  /*7b50*/  STSM.16.M88.4 [R3+0x1000], R104 ;  /* 0x0010006803007844 */ /* 0x0009e80000000200 */
[----:B------:R4:W-:Y:S01]  /*7b60*/  STSM.16.M88.4 [R19], R80 ;  /* 0x0000005013007844 */ /* 0x0009e20000000200 */
[----:B------:R-:W-:Y:S01]  /*7b70*/  @!PT LDS RZ, [RZ] ;  /* 0x00000000fffff984 */ /* 0x000fe20000000800 */
[----:B------:R-:W-:Y:S01]  /*7b80*/  @!PT LDS RZ, [RZ] ;  /* 0x00000000fffff984 */ /* 0x000fe20000000800 */
[----:B------:R-:W-:Y:S01]  /*7b90*/  @!PT LDS RZ, [RZ] ;  /* 0x00000000fffff984 */ /* 0x000fe20000000800 */
[----:B------:R-:W-:Y:S01]  /*7ba0*/  @!PT LDS RZ, [RZ] ;  /* 0x00000000fffff984 */ /* 0x000fe20000000800 */
[----:B------:R5:W-:Y:S06]  /*7bb0*/  MEMBAR.ALL.CTA ;  /* 0x0000000000007992 */ /* 0x000bec0000008000 */
[----:B-----5:R-:W5:Y:S02]  /*7bc0*/  FENCE.VIEW.ASYNC.S ;  /* 0x00000000000073c6 */ /* 0x020f640000000000 */
[----:B-----5:R-:W-:Y:S06]  /*7bd0*/  BAR.SYNC.DEFER_BLOCKING 0x1, 0x80 ;  /* 0x0042000000007b1d */ /* 0x020fec0000010000 */
[----:B------:R-:W-:Y:S05]  /*7be0*/  @P1 BRA `(.L_x_66) ;  /* 0x0000000000301947 */ /* 0x000fea0003800000 */
[----:B------:R-:W5:Y:S01]  /*7bf0*/  S2UR UR10, SR_CTAID.X ;  /* 0x00000000000a79c3 */ /* 0x000f620000002500 */
        /* <DEDUP_REMOVED lines=8> */
[----:B-----5:R-:W-:-:S09]  /*7c80*/  USHF.L.U32 UR10, UR10, 0x6, URZ ;  /* 0x000000060a0a7899 */ /* 0x020fd2000800063f */
[----:B------:R1:W-:Y:S02]  /*7c90*/  UTMASTG.4D [UR8], [UR4] ;  /* 0x00000008040073b5 */ /* 0x0003e40008018000 */
[----:B-1----:R0:W-:Y:S02]  /*7ca0*/  UTMACMDFLUSH ;  /* 0x00000000000079b7 */ /* 0x0021e40000000000 */
.L_x_66:
[----:B------:R-:W-:Y:S05]  /*7cb0*/  BSYNC B0 ;  /* 0x0000000000007941 */ /* 0x000fea0003800000 */
.L_x_65:
[----:B------:R-:W-:-:S04]  /*7cc0*/  DEPBAR.LE SB0, 0x0 ;  /* 0x000080000000791a */ /* 0x000fc80000000000 */
[----:B------:R-:W-:Y:S05]  /*7cd0*/  EXIT ;  /* 0x000000000000794d */ /* 0x000fea0003800000 */
.L_x_7:
[----:B-1----:R1:W2:Y:S02]  /*7ce0*/  SYNCS.PHASECHK.TRANS64.TRYWAIT P2, [R4+URZ+0x1e048], R3 ;  /* 0x01e04803040075a7 */ /* 0x0022a4000804017f */
[----:B--2---:R-:W-:Y:S05]  /*7cf0*/  @!P2 NANOSLEEP.SYNCS 0x989680 ;  /* 0x009896800000a95d */ /* 0x004fea0003900000 */
[----:B------:R-:W2:Y:S02]  /*7d00*/  @!P2 SYNCS.PHASECHK.TRANS64 P2, [R4+URZ+0x1e048], R3 ;  /* 0x01e048030400a5a7 */ /* 0x000ea4000804007f */
[----:B--2---:R-:W-:Y:S05]  /*7d10*/  @!P2 BRA `(.L_x_7) ;  /* 0xfffffffc00f0a947 */ /* 0x004fea000383ffff */
[----:B------:R-:W-:Y:S05]  /*7d20*/  BRA `(.L_x_67) ;  /* 0xffffff88006c7947 */ /* 0x000fea000383ffff */
.L_x_12:
[----:B-1----:R1:W2:Y:S02]  /*7d30*/  SYNCS.PHASECHK.TRANS64.TRYWAIT P1, [R2+URZ+0x1e020], R3 ;  /* 0x01e02003020075a7 */ /* 0x0022a4000802017f */
[----:B--2---:R-:W-:Y:S05]  /*7d40*/  @!P1 NANOSLEEP.SYNCS 0x989680 ;  /* 0x009896800000995d */ /* 0x004fea0003900000 */
[----:B------:R-:W2:Y:S02]  /*7d50*/  @!P1 SYNCS.PHASECHK.TRANS64 P1, [R2+URZ+0x1e020], R3 ;  /* 0x01e02003020095a7 */ /* 0x000ea4000802007f */
[----:B--2---:R-:W-:Y:S05]  /*7d60*/  @!P1 BRA `(.L_x_12) ;  /* 0xfffffffc00f09947 */ /* 0x004fea000383ffff */
[----:B------:R-:W-:Y:S05]  /*7d70*/  BRA `(.L_x_68) ;  /* 0xffffff8c00387947 */ /* 0x000fea000383ffff */
.L_x_14:
[----:B-1----:R1:W2:Y:S02]  /*7d80*/  SYNCS.PHASECHK.TRANS64.TRYWAIT P1, [R3+URZ+0x1e020], R2 ;  /* 0x01e02002030075a7 */ /* 0x0022a4000802017f */
[----:B--2---:R-:W-:Y:S05]  /*7d90*/  @!P1 NANOSLEEP.SYNCS 0x989680 ;  /* 0x009896800000995d */ /* 0x004fea0003900000 */
[----:B------:R-:W2:Y:S02]  /*7da0*/  @!P1 SYNCS.PHASECHK.TRANS64 P1, [R3+URZ+0x1e020], R2 ;  /* 0x01e02002030095a7 */ /* 0x000ea4000802007f */
[----:B--2---:R-:W-:Y:S05]  /*7db0*/  @!P1 BRA `(.L_x_14) ;  /* 0xfffffffc00f09947 */ /* 0x004fea000383ffff */
[----:B------:R-:W-:Y:S05]  /*7dc0*/  BRA `(.L_x_69) ;  /* 0xffffff8c00c87947 */ /* 0x000fea000383ffff */
.L_x_17:
[----:B-1----:R1:W2:Y:S02]  /*7dd0*/  SYNCS.PHASECHK.TRANS64.TRYWAIT P1, [R3+URZ+0x1e020], R6 ;  /* 0x01e02006030075a7 */ /* 0x0022a4000802017f */
[----:B--2---:R-:W-:Y:S05]  /*7de0*/  @!P1 NANOSLEEP.SYNCS 0x989680 ;  /* 0x009896800000995d */ /* 0x004fea0003900000 */
[----:B------:R-:W2:Y:S02]  /*7df0*/  @!P1 SYNCS.PHASECHK.TRANS64 P1, [R3+URZ+0x1e020], R6 ;  /* 0x01e02006030095a7 */ /* 0x000ea4000802007f */
[----:B--2---:R-:W-:Y:S05]  /*7e00*/  @!P1 BRA `(.L_x_17) ;  /* 0xfffffffc00f09947 */ /* 0x004fea000383ffff */
[----:B------:R-:W-:Y:S05]  /*7e10*/  BRA `(.L_x_70) ;  /* 0xffffff9000747947 */ /* 0x000fea000383ffff */
.L_x_19:
[----:B-1----:R1:W2:Y:S02]  /*7e20*/  SYNCS.PHASECHK.TRANS64.TRYWAIT P1, [R10+URZ+0x1e020], R3 ;  /* 0x01e020030a0075a7 */ /* 0x0022a4000802017f */
[----:B--2---:R-:W-:Y:S05]  /*7e30*/  @!P1 NANOSLEEP.SYNCS 0x989680 ;  /* 0x009896800000995d */ /* 0x004fea0003900000 */
[----:B------:R-:W2:Y:S02]  /*7e40*/  @!P1 SYNCS.PHASECHK.TRANS64 P1, [R10+URZ+0x1e020], R3 ;  /* 0x01e020030a0095a7 */ /* 0x000ea4000802007f */
[----:B--2---:R-:W-:Y:S05]  /*7e50*/  @!P1 BRA `(.L_x_19) ;  /* 0xfffffffc00f09947 */ /* 0x004fea000383ffff */
[----:B------:R-:W-:Y:S05]  /*7e60*/  BRA `(.L_x_71) ;  /* 0xffffff94001c7947 */ /* 0x000fea000383ffff */
.L_x_21:
[----:B-1----:R1:W2:Y:S02]  /*7e70*/  SYNCS.PHASECHK.TRANS64.TRYWAIT P1, [R16+URZ+0x1e040], R57 ;  /* 0x01e04039100075a7 */ /* 0x0022a4000802017f */
[----:B--2---:R-:W-:Y:S05]  /*7e80*/  @!P1 NANOSLEEP.SYNCS 0x989680 ;  /* 0x009896800000995d */ /* 0x004fea0003900000 */
[----:B------:R-:W2:Y:S02]  /*7e90*/  @!P1 SYNCS.PHASECHK.TRANS64 P1, [R16+URZ+0x1e040], R57 ;  /* 0x01e04039100095a7 */ /* 0x000ea4000802007f */
[----:B--2---:R-:W-:Y:S05]  /*7ea0*/  @!P1 BRA `(.L_x_21) ;  /* 0xfffffffc00f09947 */ /* 0x004fea000383ffff */
[----:B------:R-:W-:Y:S05]  /*7eb0*/  BRA `(.L_x_72) ;  /* 0xffffff9400cc7947 */ /* 0x000fea000383ffff */
.L_x_22:
[----:B--2---:R2:W3:Y:S02]  /*7ec0*/  SYNCS.PHASECHK.TRANS64.TRYWAIT P1, [R16+URZ+0x1e000], R57 ;  /* 0x01e00039100075a7 */ /* 0x0044e4000802017f */
[----:B---3--:R-:W-:Y:S05]  /*7ed0*/  @!P1 NANOSLEEP.SYNCS 0x989680 ;  /* 0x009896800000995d */ /* 0x008fea0003900000 */
[----:B------:R-:W3:Y:S02]  /*7ee0*/  @!P1 SYNCS.PHASECHK.TRANS64 P1, [R16+URZ+0x1e000], R57 ;  /* 0x01e00039100095a7 */ /* 0x000ee4000802007f */
[----:B---3--:R-:W-:Y:S05]  /*7ef0*/  @!P1 BRA `(.L_x_22) ;  /* 0xfffffffc00f09947 */ /* 0x008fea000383ffff */
[----:B------:R-:W-:Y:S05]  /*7f00*/  BRA `(.L_x_73) ;  /* 0xffffff9400c47947 */ /* 0x000fea000383ffff */
.L_x_23:
[----:B--2---:R2:W3:Y:S02]  /*7f10*/  SYNCS.PHASECHK.TRANS64.TRYWAIT P6, [R16+URZ+0x1e008], R57 ;  /* 0x01e00839100075a7 */ /* 0x0044e400080c017f */
[----:B---3--:R-:W-:Y:S05]  /*7f20*/  @!P6 NANOSLEEP.SYNCS 0x989680 ;  /* 0x009896800000e95d */ /* 0x008fea0003900000 */
[----:B------:R-:W3:Y:S02]  /*7f30*/  @!P6 SYNCS.PHASECHK.TRANS64 P6, [R16+URZ+0x1e008], R57 ;  /* 0x01e008391000e5a7 */ /* 0x000ee400080c007f */
[----:B---3--:R-:W-:Y:S05]  /*7f40*/  @!P6 BRA `(.L_x_23) ;  /* 0xfffffffc00f0e947 */ /* 0x008fea000383ffff */
[----:B------:R-:W-:Y:S05]  /*7f50*/  BRA `(.L_x_74) ;  /* 0xffffffa400c47947 */ /* 0x000fea000383ffff */
.L_x_25:
[----:B-1----:R1:W2:Y:S02]  /*7f60*/  SYNCS.PHASECHK.TRANS64.TRYWAIT P1, [R14+URZ+0x1e000], R3 ;  /* 0x01e000030e0075a7 */ /* 0x0022a4000802017f */
[----:B--2---:R-:W-:Y:S05]  /*7f70*/  @!P1 NANOSLEEP.SYNCS 0x989680 ;  /* 0x009896800000995d */ /* 0x004fea0003900000 */
[----:B------:R-:W2:Y:S02]  /*7f80*/  @!P1 SYNCS.PHASECHK.TRANS64 P1, [R14+URZ+0x1e000], R3 ;  /* 0x01e000030e0095a7 */ /* 0x000ea4000802007f */
[----:B--2---:R-:W-:Y:S05]  /*7f90*/  @!P1 BRA `(.L_x_25) ;  /* 0xfffffffc00f09947 */ /* 0x004fea000383ffff */
[----:B------:R-:W-:Y:S05]  /*7fa0*/  BRA `(.L_x_75) ;  /* 0xffffffb0009c7947 */ /* 0x000fea000383ffff */
.L_x_28:
[----:B-1----:R1:W2:Y:S02]  /*7fb0*/  SYNCS.PHASECHK.TRANS64.TRYWAIT P2, [R3+URZ+0x1e020], R14 ;  /* 0x01e0200e030075a7 */ /* 0x0022a4000804017f */
[----:B--2---:R-:W-:Y:S05]  /*7fc0*/  @!P2 NANOSLEEP.SYNCS 0x989680 ;  /* 0x009896800000a95d */ /* 0x004fea0003900000 */
[----:B------:R-:W2:Y:S02]  /*7fd0*/  @!P2 SYNCS.PHASECHK.TRANS64 P2, [R3+URZ+0x1e020], R14 ;  /* 0x01e0200e0300a5a7 */ /* 0x000ea4000804007f */
[----:B--2---:R-:W-:Y:S05]  /*7fe0*/  @!P2 BRA `(.L_x_28) ;  /* 0xfffffffc00f0a947 */ /* 0x004fea000383ffff */
[----:B------:R-:W-:Y:S05]  /*7ff0*/  BRA `(.L_x_76) ;  /* 0xffffffb800447947 */ /* 0x000fea000383ffff */
.L_x_31:
[----:B-1----:R1:W2:Y:S02]  /*8000*/  SYNCS.PHASECHK.TRANS64.TRYWAIT P4, [R167+URZ+0x1e000], R22 ;  /* 0x01e00016a70075a7 */ /* 0x0022a4000808017f */
[----:B--2---:R-:W-:Y:S05]  /*8010*/  @!P4 NANOSLEEP.SYNCS 0x989680 ;  /* 0x009896800000c95d */ /* 0x004fea0003900000 */
[----:B------:R-:W2:Y:S02]  /*8020*/  @!P4 SYNCS.PHASECHK.TRANS64 P4, [R167+URZ+0x1e000], R22 ;  /* 0x01e00016a700c5a7 */ /* 0x000ea4000808007f */
[----:B--2---:R-:W-:Y:S05]  /*8030*/  @!P4 BRA `(.L_x_31) ;  /* 0xfffffffc00f0c947 */ /* 0x004fea000383ffff */
[----:B------:R-:W-:Y:S05]  /*8040*/  BRA `(.L_x_77) ;  /* 0xffffffbc00f87947 */ /* 0x000fea000383ffff */
.L_x_35:
[----:B-1----:R1:W2:Y:S02]  /*8050*/  SYNCS.PHASECHK.TRANS64.TRYWAIT P1, [R8+URZ+0x1e020], R15 ;  /* 0x01e0200f080075a7 */ /* 0x0022a4000802017f */
[----:B--2---:R-:W-:Y:S05]  /*8060*/  @!P1 NANOSLEEP.SYNCS 0x989680 ;  /* 0x009896800000995d */ /* 0x004fea0003900000 */
[----:B------:R-:W2:Y:S02]  /*8070*/  @!P1 SYNCS.PHASECHK.TRANS64 P1, [R8+URZ+0x1e020], R15 ;  /* 0x01e0200f080095a7 */ /* 0x000ea4000802007f */
[----:B--2---:R-:W-:Y:S05]  /*8080*/  @!P1 BRA `(.L_x_35) ;  /* 0xfffffffc00f09947 */ /* 0x004fea000383ffff */
[----:B------:R-:W-:Y:S05]  /*8090*/  BRA `(.L_x_78) ;  /* 0xffffffd400547947 */ /* 0x000fea000383ffff */
        .weak           $__internal_0_$__cuda_sm20_rcp_rn_f32_slowpath
        .type           $__internal_0_$__cuda_sm20_rcp_rn_f32_slowpath,@function
        .size           $__internal_0_$__cuda_sm20_rcp_rn_f32_slowpath,(.L_x_84 - $__internal_0_$__cuda_sm20_rcp_rn_f32_slowpath)
$__internal_0_$__cuda_sm20_rcp_rn_f32_slowpath:
[----:B------:R-:W-:Y:S01]  /*80a0*/  SHF.L.U32 R0, R2, 0x1, RZ ;  /* 0x0000000102007819 */ /* 0x000fe200000006ff */
[----:B------:R-:W-:Y:S03]  /*80b0*/  BSSY B2, `(.L_x_79) ;  /* 0x0000030000027945 */ /* 0x000fe60003800000 */
[----:B------:R-:W-:-:S04]  /*80c0*/  SHF.R.U32.HI R19, RZ, 0x18, R0 ;  /* 0x00000018ff137819 */ /* 0x000fc80000011600 */
[----:B------:R-:W-:-:S13]  /*80d0*/  ISETP.NE.U32.AND P0, PT, R19, RZ, PT ;  /* 0x000000ff1300720c */ /* 0x000fda0003f05070 */
[----:B------:R-:W-:Y:S05]  /*80e0*/  @P0 BRA `(.L_x_80) ;  /* 0x0000000000280947 */ /* 0x000fea0003800000 */
[----:B------:R-:W-:-:S04]  /*80f0*/  SHF.L.U32 R0, R2, 0x1, RZ ;  /* 0x0000000102007819 */ /* 0x000fc800000006ff */
[----:B------:R-:W-:-:S13]  /*8100*/  ISETP.NE.AND P0, PT, R0, RZ, PT ;  /* 0x000000ff0000720c */ /* 0x000fda0003f05270 */
[----:B------:R-:W-:Y:S01]  /*8110*/  @P0 FFMA R5, R2, 1.84467440737095516160e+19, RZ ;  /* 0x5f80000002050823 */ /* 0x000fe200000000ff */
[----:B------:R-:W-:Y:S08]  /*8120*/  @!P0 MUFU.RCP R4, R2 ;  /* 0x0000000200048308 */ /* 0x000ff00000001000 */
[----:B------:R-:W1:Y:S02]  /*8130*/  @P0 MUFU.RCP R0, R5 ;  /* 0x0000000500000308 */ /* 0x000e640000001000 */
[----:B-1----:R-:W-:-:S04]  /*8140*/  @P0 FFMA R10, R5, R0, -1 ;  /* 0xbf800000050a0423 */ /* 0x002fc80000000000 */
[----:B------:R-:W-:-:S04]  /*8150*/  @P0 FADD.FTZ R13, -R10, -RZ ;  /* 0x800000ff0a0d0221 */ /* 0x000fc80000010100 */
[----:B------:R-:W-:-:S04]  /*8160*/  @P0 FFMA R0, R0, R13, R0 ;  /* 0x0000000d00000223 */ /* 0x000fc80000000000 */
[----:B------:R-:W-:Y:S01]  /*8170*/  @P0 FFMA R4, R0, 1.84467440737095516160e+19, RZ ;  /* 0x5f80000000040823 */ /* 0x000fe200000000ff */
[----:B------:R-:W-:Y:S06]  /*8180*/  BRA `(.L_x_81) ;  /* 0x0000000000887947 */ /* 0x000fec0003800000 */
.L_x_80:
[----:B------:R-:W-:-:S04]  /*8190*/  IADD3 R20, R19, -0xfd, RZ ;  /* 0xffffff0313147810 */ /* 0x000fc80007ffe0ff */
[----:B------:R-:W-:-:S13]  /*81a0*/  ISETP.GT.U32.AND P0, PT, R20, 0x1, PT ;  /* 0x000000011400780c */ /* 0x000fda0003f04070 */
[----:B------:R-:W-:Y:S05]  /*81b0*/  @P0 BRA `(.L_x_82) ;  /* 0x0000000000780947 */ /* 0x000fea0003800000 */
[----:B------:R-:W-:Y:S02]  /*81c0*/  LOP3.LUT R0, R2, 0x7fffff, RZ, 0xc0, !PT ;  /* 0x007fffff02007812 */ /* 0x000fe400078ec0ff */
[----:B------:R-:W-:Y:S02]  /*81d0*/  MOV R13, 0x3 ;  /* 0x00000003000d7802 */ /* 0x000fe40000000f00 */
[----:B------:R-:W-:Y:S02]  /*81e0*/  LOP3.LUT R0, R0, 0x3f800000, RZ, 0xfc, !PT ;  /* 0x3f80000000007812 */ /* 0x000fe400078efcff */
[----:B------:R-:W-:Y:S02]  /*81f0*/  SHF.L.U32 R13, R13, R20, RZ ;  /* 0x000000140d0d7219 */ /* 0x000fe400000006ff */
[----:B------:R-:W1:Y:S02]  /*8200*/  MUFU.RCP R5, R0 ;  /* 0x0000000000057308 */ /* 0x000e640000001000 */
[----:B-1----:R-:W-:-:S04]  /*8210*/  FFMA R4, R0, R5, -1 ;  /* 0xbf80000000047423 */ /* 0x002fc80000000005 */
[----:B------:R-:W-:-:S04]  /*8220*/  FADD.FTZ R4, -R4, -RZ ;  /* 0x800000ff04047221 */ /* 0x000fc80000010100 */
[CCC-:B------:R-:W-:Y:S01]  /*8230*/  FFMA.RM R10, R5.reuse, R4.reuse, R5.reuse ;  /* 0x00000004050a7223 */ /* 0x1c0fe20000004005 */
[----:B------:R-:W-:-:S04]  /*8240*/  FFMA.RP R5, R5, R4, R5 ;  /* 0x0000000405057223 */ /* 0x000fc80000008005 */
[C---:B------:R-:W-:Y:S02]  /*8250*/  LOP3.LUT R4, R10.reuse, 0x7fffff, RZ, 0xc0, !PT ;  /* 0x007fffff0a047812 */ /* 0x040fe400078ec0ff */
[----:B------:R-:W-:Y:S02]  /*8260*/  FSETP.NEU.FTZ.AND P0, PT, R10, R5, PT ;  /* 0x000000050a00720b */ /* 0x000fe40003f1d000 */
[----:B------:R-:W-:Y:S02]  /*8270*/  LOP3.LUT R4, R4, 0x800000, RZ, 0xfc, !PT ;  /* 0x0080000004047812 */ /* 0x000fe400078efcff */
[----:B------:R-:W-:Y:S02]  /*8280*/  SEL R5, RZ, 0xffffffff, !P0 ;  /* 0xffffffffff057807 */ /* 0x000fe40004000000 */
[----:B------:R-:W-:Y:S02]  /*8290*/  LOP3.LUT R13, R13, R4, RZ, 0xc0, !PT ;  /* 0x000000040d0d7212 */ /* 0x000fe400078ec0ff */
[----:B------:R-:W-:-:S02]  /*82a0*/  IADD3 R5, -R5, RZ, RZ ;  /* 0x000000ff05057210 */ /* 0x000fc40007ffe1ff */
[-C--:B------:R-:W-:Y:S02]  /*82b0*/  SHF.R.U32.HI R13, RZ, R20.reuse, R13 ;  /* 0x00000014ff0d7219 */ /* 0x080fe4000001160d */
[----:B------:R-:W-:Y:S02]  /*82c0*/  LOP3.LUT P1, RZ, R5, R20, R4, 0xf8, !PT ;  /* 0x0000001405ff7212 */ /* 0x000fe4000782f804 */
[C---:B------:R-:W-:Y:S02]  /*82d0*/  LOP3.LUT P0, RZ, R13.reuse, 0x1, RZ, 0xc0, !PT ;  /* 0x000000010dff7812 */ /* 0x040fe4000780c0ff */
[----:B------:R-:W-:Y:S02]  /*82e0*/  LOP3.LUT P2, RZ, R13, 0x2, RZ, 0xc0, !PT ;  /* 0x000000020dff7812 */ /* 0x000fe4000784c0ff */
[----:B------:R-:W-:Y:S02]  /*82f0*/  IADD3 R5, R19, -0xfc, RZ ;  /* 0xffffff0413057810 */ /* 0x000fe40007ffe0ff */
[----:B------:R-:W-:-:S02]  /*8300*/  PLOP3.LUT P0, PT, P0, P1, P2, 0xe0, 0x0 ;  /* 0x000000000000781c */ /* 0x000fc40000703c20 */
[----:B------:R-:W-:Y:S02]  /*8310*/  LOP3.LUT P1, RZ, R2, 0x7fffff, RZ, 0xc0, !PT ;  /* 0x007fffff02ff7812 */ /* 0x000fe4000782c0ff */
[----:B------:R-:W-:Y:S02]  /*8320*/  SEL R0, RZ, 0x1, !P0 ;  /* 0x00000001ff007807 */ /* 0x000fe40004000000 */
[----:B------:R-:W-:Y:S02]  /*8330*/  SHF.R.U32.HI R5, RZ, R5, R4 ;  /* 0x00000005ff057219 */ /* 0x000fe40000011604 */
[----:B------:R-:W-:-:S04]  /*8340*/  IADD3 R0, -R0, RZ, RZ ;  /* 0x000000ff00007210 */ /* 0x000fc80007ffe1ff */
[----:B------:R-:W-:-:S13]  /*8350*/  ISETP.GE.AND P0, PT, R0, RZ, PT ;  /* 0x000000ff0000720c */ /* 0x000fda0003f06270 */
[----:B------:R-:W-:-:S04]  /*8360*/  @!P0 IADD3 R5, R5, 0x1, RZ ;  /* 0x0000000105058810 */ /* 0x000fc80007ffe0ff */
[----:B------:R-:W-:-:S04]  /*8370*/  @!P1 SHF.L.U32 R5, R5, 0x1, RZ ;  /* 0x0000000105059819 */ /* 0x000fc800000006ff */
[----:B------:R-:W-:Y:S01]  /*8380*/  LOP3.LUT R4, R5, 0x80000000, R2, 0xf8, !PT ;  /* 0x8000000005047812 */ /* 0x000fe200078ef802 */
[----:B------:R-:W-:Y:S06]  /*8390*/  BRA `(.L_x_81) ;  /* 0x0000000000047947 */ /* 0x000fec0003800000 */
.L_x_82:
[----:B------:R1:W2:Y:S02]  /*83a0*/  MUFU.RCP R4, R2 ;  /* 0x0000000200047308 */ /* 0x0002a40000001000 */
.L_x_81:
[----:B------:R-:W-:Y:S05]  /*83b0*/  BSYNC B2 ;  /* 0x0000000000027941 */ /* 0x000fea0003800000 */
.L_x_79:
[----:B--2---:R-:W-:Y:S02]  /*83c0*/  MOV R0, R4 ;  /* 0x0000000400007202 */ /* 0x004fe40000000f00 */
[----:B------:R-:W-:Y:S02]  /*83d0*/  MOV R4, R12 ;  /* 0x0000000c00047202 */ /* 0x000fe40000000f00 */
[----:B------:R-:W-:-:S04]  /*83e0*/  MOV R5, 0x0 ;  /* 0x0000000000057802 */ /* 0x000fc80000000f00 */
[----:B-1----:R-:W-:Y:S05]  /*83f0*/  RET.REL.NODEC R4 `(_ZN7cutlass13device_kernelINS_4fmha6kernel13FmhaKernelTmaINS1_10collective15FmhaMainloopTmaINS_10bfloat16_tEfN4cute5tupleIJNS7_1CILi64EEESA_NS9_ILi192EEEEEENS4_13DefaultFusionEJEEENS4_15FmhaFwdEpilogueIS6_fNS8_IJSA_SB_SA_EEEEEJEEEEEvNT_6ParamsE) ;  /* 0xffffff7c04007950 */ /* 0x002fea0003c3ffff */
.L_x_83:
[----:B------:R-:W-:-:S00]  /*8400*/  BRA `(.L_x_83) ;  /* 0xfffffffc00fc7947 */ /* 0x000fc0000383ffff */
[----:B------:R-:W-:-:S00]  /*8410*/  NOP ;  /* 0x0000000000007918 */ /* 0x000fc00000000000 */
        /* <DEDUP_REMOVED lines=14> */
.L_x_84:


//--------------------- .nv.global.init           --------------------------
	.section	.nv.global.init,"aw",@progbits
.nv.global.init:
	.type		$str$23,@object
	.size		$str$23,($str$24 - $str$23)
$str$23:
        /*0000*/ 	.byte	0x28, 0x61, 0x64, 0x64, 0x72, 0x65, 0x73, 0x73, 0x20, 0x26, 0x20, 0x6d, 0x61, 0x73, 0x6b, 0x29
        /*0010*/ 	.byte	0x20, 0x3d, 0x3d, 0x20, 0x30, 0x00
	.type		$str$24,@object
	.size		$str$24,(__unnamed_1 - $str$24)
$str$24:
        /*0016*/ 	.byte	0x2f, 0x74, 0x6d, 0x70, 0x2f, 0x63, 0x75, 0x74, 0x6c, 0x61, 0x73, 0x73, 0x5f, 0x73, 0x77, 0x65
        /*0026*/ 	.byte	0x65, 0x70, 0x5f, 0x73, 0x72, 0x63, 0x2f, 0x69, 0x6e, 0x63, 0x6c, 0x75, 0x64, 0x65, 0x2f, 0x63
        /*0036*/ 	.byte	0x75, 0x74, 0x65, 0x2f, 0x70, 0x6f, 0x69, 0x6e, 0x74, 0x65, 0x72, 0x5f, 0x66, 0x6c, 0x61, 0x67
        /*0046*/ 	.byte	0x67, 0x65, 0x64, 0x2e, 0x68, 0x70, 0x70, 0x00
	.type		__unnamed_1,@object
	.size		__unnamed_1,(__unnamed_2 - __unnamed_1)
__unnamed_1:
        /*004e*/ 	.byte	0x61, 0x75, 0x74, 0x6f, 0x20, 0x63, 0x75, 0x74, 0x65, 0x3a, 0x3a, 0x61, 0x73, 0x5f, 0x70, 0x6f
        /* <DEDUP_REMOVED lines=27> */
        /*020e*/ 	.byte	0x32, 0x30, 0x34, 0x38, 0x3e, 0x3e, 0x3e, 0x3e, 0x3e, 0x5d, 0x00
	.type		__unnamed_2,@object
	.size		__unnamed_2,(.L_1 - __unnamed_2)
__unnamed_2:
        /* <DEDUP_REMOVED lines=29> */
.L_1:


//--------------------- .nv.shared._ZN7cutlass13device_kernelINS_4fmha6kernel13FmhaKernelTmaINS1_10collective15FmhaMainloopTmaINS_10bfloat16_tEfN4cute5tupleIJNS7_1CILi64EEESA_NS9_ILi192EEEEEENS4_13DefaultFusionEJEEENS4_15FmhaFwdEpilogueIS6_fNS8_IJSA_SB_SA_EEEEEJEEEEEvNT_6ParamsE --------------------------
	.section	.nv.shared._ZN7cutlass13device_kernelINS_4fmha6kernel13FmhaKernelTmaINS1_10collective15FmhaMainloopTmaINS_10bfloat16_tEfN4cute5tupleIJNS7_1CILi64EEESA_NS9_ILi192EEEEEENS4_13DefaultFusionEJEEENS4_15FmhaFwdEpilogueIS6_fNS8_IJSA_SB_SA_EEEEEJEEEEEvNT_6ParamsE,"aw",@nobits
	.sectionflags	@""
	.align	16
	.zero		1024


//--------------------- .nv.shared.reserved.0     --------------------------
	.section	.nv.shared.reserved.0,"aw",@nobits
	.weak		__nv_reservedSMEM_offset_0_alias
	.size		__nv_reservedSMEM_offset_0_alias, 0, 0
	.other		__nv_reservedSMEM_offset_0_alias,@"STO_CUDA_RESERVED_SHARED STV_DEFAULT"
__nv_reservedSMEM_offset_0_alias:
	.zero		0


//--------------------- .nv.global                --------------------------
	.section	.nv.global,"aw",@nobits
.nv.global:
	.type		_ZN39_INTERNAL_d60a0aba_4_k_cu_f1aa8df6_26134cute1_E,@object
	.size		_ZN39_INTERNAL_d60a0aba_4_k_cu_f1aa8df6_26134cute1_E,(_ZN39_INTERNAL_d60a0aba_4_k_cu_f1aa8df6_26134cuda3std3__45__cpo6cbeginE - _ZN39_INTERNAL_d60a0aba_4_k_cu_f1aa8df6_26134cute1_E)
_ZN39_INTERNAL_d60a0aba_4_k_cu_f1aa8df6_26134cute1_E:
	.zero		1
	.type		_ZN39_INTERNAL_d60a0aba_4_k_cu_f1aa8df6_26134cuda3std3__45__cpo6cbeginE,@object
	.size		_ZN39_INTERNAL_d60a0aba_4_k_cu_f1aa8df6_26134cuda3std3__45__cpo6cbeginE,(_ZN39_INTERNAL_d60a0aba_4_k_cu_f1aa8df6_26134cuda3std3__48in_placeE - _ZN39_INTERNAL_d60a0aba_4_k_cu_f1aa8df6_26134cuda3std3__45__cpo6cbeginE)
_ZN39_INTERNAL_d60a0aba_4_k_cu_f1aa8df6_26134cuda3std3__45__cpo6cbeginE:
	.zero		1
	.type		_ZN39_INTERNAL_d60a0aba_4_k_cu_f1aa8df6_26134cuda3std3__48in_placeE,@object
	.size		_ZN39_INTERNAL_d60a0aba_4_k_cu_f1aa8df6_26134cuda3std3__48in_placeE,(_ZN39_INTERNAL_d60a0aba_4_k_cu_f1aa8df6_26134cuda3std6ranges3__45__cpo9iter_moveE - _ZN39_INTERNAL_d60a0aba_4_k_cu_f1aa8df6_26134cuda3std3__48in_placeE)
_ZN39_INTERNAL_d60a0aba_4_k_cu_f1aa8df6_26134cuda3std3__48in_placeE:
	.zero		1
	.type		_ZN39_INTERNAL_d60a0aba_4_k_cu_f1aa8df6_26134cuda3std6ranges3__45__cpo9iter_moveE,@object
	.size		_ZN39_INTERNAL_d60a0aba_4_k_cu_f1aa8df6_26134cuda3std6ranges3__45__cpo9iter_moveE,(_ZN39_INTERNAL_d60a0aba_4_k_cu_f1aa8df6_26134cuda3std3__45__cpo5beginE - _ZN39_INTERNAL_d60a0aba_4_k_cu_f1aa8df6_26134cuda3std6ranges3__45__cpo9iter_moveE)
_ZN39_INTERNAL_d60a0aba_4_k_cu_f1aa8df6_26134cuda3std6ranges3__45__cpo9iter_moveE:
	.zero		1
	.type		_ZN39_INTERNAL_d60a0aba_4_k_cu_f1aa8df6_26134cuda3std3__45__cpo5beginE,@object
	.size		_ZN39_INTERNAL_d60a0aba_4_k_cu_f1aa8df6_26134cuda3std3__45__cpo5beginE,(_ZN39_INTERNAL_d60a0aba_4_k_cu_f1aa8df6_26134cuda3std3__441_GLOBAL__N__d60a0aba_4_k_cu_f1aa8df6_26136ignoreE - _ZN39_INTERNAL_d60a0aba_4_k_cu_f1aa8df6_26134cuda3std3__45__cpo5beginE)
_ZN39_INTERNAL_d60a0aba_4_k_cu_f1aa8df6_26134cuda3std3__45__cpo5beginE:
	.zero		1
	.type		_ZN39_INTERNAL_d60a0aba_4_k_cu_f1aa8df6_26134cuda3std3__441_GLOBAL__N__d60a0aba_4_k_cu_f1aa8df6_26136ignoreE,@object
	.size		_ZN39_INTERNAL_d60a0aba_4_k_cu_f1aa8df6_26134cuda3std3__441_GLOBAL__N__d60a0aba_4_k_cu_f1aa8df6_26136ignoreE,(_ZN39_INTERNAL_d60a0aba_4_k_cu_f1aa8df6_26134cute7productE - _ZN39_INTERNAL_d60a0aba_4_k_cu_f1aa8df6_26134cuda3std3__441_GLOBAL__N__d60a0aba_4_k_cu_f1aa8df6_26136ignoreE)
_ZN39_INTERNAL_d60a0aba_4_k_cu_f1aa8df6_26134cuda3std3__441_GLOBAL__N__d60a0aba_4_k_cu_f1aa8df6_26136ignoreE:
	.zero		1
	.type		_ZN39_INTERNAL_d60a0aba_4_k_cu_f1aa8df6_26134cute7productE,@object
	.size		_ZN39_INTERNAL_d60a0aba_4_k_cu_f1aa8df6_26134cute7productE,(_ZN39_INTERNAL_d60a0aba_4_k_cu_f1aa8df6_26134cuda3std3__45__cpo3endE - _ZN39_INTERNAL_d60a0aba_4_k_cu_f1aa8df6_26134cute7productE)
_ZN39_INTERNAL_d60a0aba_4_k_cu_f1aa8df6_26134cute7productE:
	.zero		1
	.type		_ZN39_INTERNAL_d60a0aba_4_k_cu_f1aa8df6_26134cuda3std3__45__cpo3endE,@object
	.size		_ZN39_INTERNAL_d60a0aba_4_k_cu_f1aa8df6_26134cuda3std3__45__cpo3endE,(_ZN39_INTERNAL_d60a0aba_4_k_cu_f1aa8df6_26134cuda3std3__419piecewise_constructE - _ZN39_INTERNAL_d60a0aba_4_k_cu_f1aa8df6_26134cuda3std3__45__cpo3endE)
_ZN39_INTERNAL_d60a0aba_4_k_cu_f1aa8df6_26134cuda3std3__45__cpo3endE:
	.zero		1
	.type		_ZN39_INTERNAL_d60a0aba_4_k_cu_f1aa8df6_26134cuda3std3__419piecewise_constructE,@object
	.size		_ZN39_INTERNAL_d60a0aba_4_k_cu_f1aa8df6_26134cuda3std3__419piecewise_constructE,(_ZN39_INTERNAL_d60a0aba_4_k_cu_f1aa8df6_26134cuda3std3__45__cpo4cendE - _ZN39_INTERNAL_d60a0aba_4_k_cu_f1aa8df6_26134cuda3std3__419piecewise_constructE)
_ZN39_INTERNAL_d60a0aba_4_k_cu_f1aa8df6_26134cuda3std3__419piecewise_constructE:
	.zero		1
	.type		_ZN39_INTERNAL_d60a0aba_4_k_cu_f1aa8df6_26134cuda3std3__45__cpo4cendE,@object
	.size		_ZN39_INTERNAL_d60a0aba_4_k_cu_f1aa8df6_26134cuda3std3__45__cpo4cendE,(_ZN39_INTERNAL_d60a0aba_4_k_cu_f1aa8df6_26134cuda3std6ranges3__45__cpo4swapE - _ZN39_INTERNAL_d60a0aba_4_k_cu_f1aa8df6_26134cuda3std3__45__cpo4cendE)
_ZN39_INTERNAL_d60a0aba_4_k_cu_f1aa8df6_26134cuda3std3__45__cpo4cendE:
	.zero		1
	.type		_ZN39_INTERNAL_d60a0aba_4_k_cu_f1aa8df6_26134cuda3std6ranges3__45__cpo4swapE,@object
	.size		_ZN39_INTERNAL_d60a0aba_4_k_cu_f1aa8df6_26134cuda3std6ranges3__45__cpo4swapE,(.L_9 - _ZN39_INTERNAL_d60a0aba_4_k_cu_f1aa8df6_26134cuda3std6ranges3__45__cpo4swapE)
_ZN39_INTERNAL_d60a0aba_4_k_cu_f1aa8df6_26134cuda3std6ranges3__45__cpo4swapE:
	.zero		1
.L_9:


//--------------------- .nv.constant0._ZN7cutlass13device_kernelINS_4fmha6kernel13FmhaKernelTmaINS1_10collective15FmhaMainloopTmaINS_10bfloat16_tEfN4cute5tupleIJNS7_1CILi64EEESA_NS9_ILi192EEEEEENS4_13DefaultFusionEJEEENS4_15FmhaFwdEpilogueIS6_fNS8_IJSA_SB_SA_EEEEEJEEEEEvNT_6ParamsE --------------------------
	.section	.nv.constant0._ZN7cutlass13device_kernelINS_4fmha6kernel13FmhaKernelTmaINS1_10collective15FmhaMainloopTmaINS_10bfloat16_tEfN4cute5tupleIJNS7_1CILi64EEESA_NS9_ILi192EEEEEENS4_13DefaultFusionEJEEENS4_15FmhaFwdEpilogueIS6_fNS8_IJSA_SB_SA_EEEEEJEEEEEvNT_6ParamsE,"a",@progbits
	.sectionflags	@""
	.align	4
.nv.constant0._ZN7cutlass13device_kernelINS_4fmha6kernel13FmhaKernelTmaINS1_10collective15FmhaMainloopTmaINS_10bfloat16_tEfN4cute5tupleIJNS7_1CILi64EEESA_NS9_ILi192EEEEEENS4_13DefaultFusionEJEEENS4_15FmhaFwdEpilogueIS6_fNS8_IJSA_SB_SA_EEEEEJEEEEEvNT_6ParamsE:
	.zero		2688


//--------------------- SYMBOLS --------------------------

	.type		.nv.reservedSmem.offset0,@object
	.size		.nv.reservedSmem.offset0,0x4
	.type		__assertfail,@function
